	.headerflags	@"EF_CUDA_TEXMODE_UNIFIED EF_CUDA_64BIT_ADDRESS EF_CUDA_ACCELERATORS EF_CUDA_SM90 EF_CUDA_VIRTUAL_SM(EF_CUDA_SM90)"
	.elftype	@"ET_EXEC"


//--------------------- .nv.info                  --------------------------
	.section	.nv.info,"",@"SHT_CUDA_INFO"
	.align	4


	//----- nvinfo : EIATTR_REGCOUNT
	.align		4
        /*0000*/ 	.byte	0x04, 0x2f
        /*0002*/ 	.short	(.L_3 - .L_2)
	.align		4
.L_2:
        /*0004*/ 	.word	index@(triton_poi_fused_cat_2)
        /*0008*/ 	.word	0x0000001c


	//----- nvinfo : EIATTR_MIN_STACK_SIZE
	.align		4
.L_3:
        /*000c*/ 	.byte	0x04, 0x12
        /*000e*/ 	.short	(.L_5 - .L_4)
	.align		4
.L_4:
        /*0010*/ 	.word	index@(triton_poi_fused_cat_2)
        /*0014*/ 	.word	0x00000020


	//----- nvinfo : EIATTR_FRAME_SIZE
	.align		4
.L_5:
        /*0018*/ 	.byte	0x04, 0x11
        /*001a*/ 	.short	(.L_7 - .L_6)
	.align		4
.L_6:
        /*001c*/ 	.word	index@(triton_poi_fused_cat_2)
        /*0020*/ 	.word	0x00000020


	//----- nvinfo : EIATTR_MIN_STACK_SIZE
	.align		4
.L_7:
        /*0024*/ 	.byte	0x04, 0x12
        /*0026*/ 	.short	(.L_9 - .L_8)
	.align		4
.L_8:
        /*0028*/ 	.word	index@(triton_poi_fused_cat_2)
        /*002c*/ 	.word	0x00000020
.L_9:


//--------------------- .nv.info.triton_poi_fused_cat_2 --------------------------
	.section	.nv.info.triton_poi_fused_cat_2,"",@"SHT_CUDA_INFO"
	.sectionflags	@""
	.align	4


	//----- nvinfo : EIATTR_CUDA_API_VERSION
	.align		4
        /*0000*/ 	.byte	0x04, 0x37
        /*0002*/ 	.short	(.L_11 - .L_10)
.L_10:
        /*0004*/ 	.word	0x0000007c


	//----- nvinfo : EIATTR_KPARAM_INFO
	.align		4
.L_11:
        /*0008*/ 	.byte	0x04, 0x17
        /*000a*/ 	.short	(.L_13 - .L_12)
.L_12:
        /*000c*/ 	.word	0x00000000
        /*0010*/ 	.short	0x0003
        /*0012*/ 	.short	0x0018
        /*0014*/ 	.byte	0x00, 0xf0, 0x11, 0x00


	//----- nvinfo : EIATTR_KPARAM_INFO
	.align		4
.L_13:
        /*0018*/ 	.byte	0x04, 0x17
        /*001a*/ 	.short	(.L_15 - .L_14)
.L_14:
        /*001c*/ 	.word	0x00000000
        /*0020*/ 	.short	0x0002
        /*0022*/ 	.short	0x0010
        /*0024*/ 	.byte	0x00, 0xf4, 0x21, 0x00


	//----- nvinfo : EIATTR_KPARAM_INFO
	.align		4
.L_15:
        /*0028*/ 	.byte	0x04, 0x17
        /*002a*/ 	.short	(.L_17 - .L_16)
.L_16:
        /*002c*/ 	.word	0x00000000
        /*0030*/ 	.short	0x0001
        /*0032*/ 	.short	0x0008
        /*0034*/ 	.byte	0x00, 0xf4, 0x21, 0x00


	//----- nvinfo : EIATTR_KPARAM_INFO
	.align		4
.L_17:
        /*0038*/ 	.byte	0x04, 0x17
        /*003a*/ 	.short	(.L_19 - .L_18)
.L_18:
        /*003c*/ 	.word	0x00000000
        /*0040*/ 	.short	0x0000
        /*0042*/ 	.short	0x0000
        /*0044*/ 	.byte	0x00, 0xf4, 0x21, 0x00


	//----- nvinfo : EIATTR_SPARSE_MMA_MASK
	.align		4
.L_19:
        /*0048*/ 	.byte	0x03, 0x50
        /*004a*/ 	.short	0x0000


	//----- nvinfo : EIATTR_MAXREG_COUNT
	.align		4
        /*004c*/ 	.byte	0x03, 0x1b
        /*004e*/ 	.short	0x00ff


	//----- nvinfo : EIATTR_EXIT_INSTR_OFFSETS
	.align		4
        /*0050*/ 	.byte	0x04, 0x1c
        /*0052*/ 	.short	(.L_21 - .L_20)


	//   ....[0]....
.L_20:
        /*0054*/ 	.word	0x00002b20


	//----- nvinfo : EIATTR_REQNTID
	.align		4
.L_21:
        /*0058*/ 	.byte	0x04, 0x10
        /*005a*/ 	.short	(.L_23 - .L_22)
.L_22:
        /*005c*/ 	.word	0x00000080
        /*0060*/ 	.word	0x00000001
        /*0064*/ 	.word	0x00000001


	//----- nvinfo : EIATTR_CRS_STACK_SIZE
	.align		4
.L_23:
        /*0068*/ 	.byte	0x04, 0x1e
        /*006a*/ 	.short	(.L_25 - .L_24)
.L_24:
        /*006c*/ 	.word	0x00000000


	//----- nvinfo : EIATTR_CBANK_PARAM_SIZE
	.align		4
.L_25:
        /*0070*/ 	.byte	0x03, 0x19
        /*0072*/ 	.short	0x001c


	//----- nvinfo : EIATTR_PARAM_CBANK
	.align		4
        /*0074*/ 	.byte	0x04, 0x0a
        /*0076*/ 	.short	(.L_27 - .L_26)
	.align		4
.L_26:
        /*0078*/ 	.word	index@(.nv.constant0.triton_poi_fused_cat_2)
        /*007c*/ 	.short	0x0210
        /*007e*/ 	.short	0x001c


	//----- nvinfo : EIATTR_SW_WAR
	.align		4
.L_27:
        /*0080*/ 	.byte	0x04, 0x36
        /*0082*/ 	.short	(.L_29 - .L_28)
.L_28:
        /*0084*/ 	.word	0x00000008
.L_29:


//--------------------- .nv.callgraph             --------------------------
	.section	.nv.callgraph,"",@"SHT_CUDA_CALLGRAPH"
	.align	4
	.sectionentsize	8
	.align		4
        /*0000*/ 	.word	0x00000000
	.align		4
        /*0004*/ 	.word	0xffffffff
	.align		4
        /*0008*/ 	.word	0x00000000
	.align		4
        /*000c*/ 	.word	0xfffffffe
	.align		4
        /*0010*/ 	.word	0x00000000
	.align		4
        /*0014*/ 	.word	0xfffffffd
	.align		4
        /*0018*/ 	.word	0x00000000
	.align		4
        /*001c*/ 	.word	0xfffffffc


//--------------------- .nv.constant4             --------------------------
	.section	.nv.constant4,"a",@progbits
	.align	8
	.align		8
.nv.constant4:
        /*0000*/ 	.dword	_$_str
	.align		8
        /*0008*/ 	.dword	__cudart_i2opi_f


//--------------------- .text.triton_poi_fused_cat_2 --------------------------
	.section	.text.triton_poi_fused_cat_2,"ax",@progbits
	.align	128
        .global         triton_poi_fused_cat_2
        .type           triton_poi_fused_cat_2,@function
        .size           triton_poi_fused_cat_2,(.L_x_21 - triton_poi_fused_cat_2)
        .other          triton_poi_fused_cat_2,@"STO_CUDA_ENTRY STV_DEFAULT"
triton_poi_fused_cat_2:
.text.triton_poi_fused_cat_2:
[----:B------:R-:W0:Y:S01]  /*0000*/  LDC R1, c[0x0][0x28] ;  /* 0x00000a00ff017b82 */ /* 0x000e220000000800 */
[----:B------:R-:W1:Y:S07]  /*0010*/  S2R R12, SR_TID.X ;  /* 0x00000000000c7919 */ /* 0x000e6e0000002100 */
[----:B------:R-:W2:Y:S01]  /*0020*/  LDC.64 R8, c[0x0][0x210] ;  /* 0x00008400ff087b82 */ /* 0x000ea20000000a00 */
[----:B------:R-:W-:Y:S01]  /*0030*/  ULDC.64 UR4, c[0x0][0x208] ;  /* 0x0000820000047ab9 */ /* 0x000fe20000000a00 */
[----:B0-----:R-:W-:Y:S01]  /*0040*/  VIADD R1, R1, 0xffffffe0 ;  /* 0xffffffe001017836 */ /* 0x001fe20000000000 */
[----:B------:R-:W0:Y:S01]  /*0050*/  S2R R3, SR_CTAID.X ;  /* 0x0000000000037919 */ /* 0x000e220000002500 */
[----:B-1----:R-:W-:-:S05]  /*0060*/  LOP3.LUT R12, R12, 0x7f, RZ, 0xc0, !PT ;  /* 0x0000007f0c0c7812 */ /* 0x002fca00078ec0ff */
[----:B0-----:R-:W-:-:S05]  /*0070*/  IMAD R12, R3, 0x80, R12 ;  /* 0x00000080030c7824 */ /* 0x001fca00078e020c */
[----:B------:R-:W-:-:S04]  /*0080*/  SHF.R.S32.HI R3, RZ, 0x1f, R12 ;  /* 0x0000001fff037819 */ /* 0x000fc8000001140c */
[----:B------:R-:W-:-:S04]  /*0090*/  LEA.HI R3, R3, R12, RZ, 0x7 ;  /* 0x0000000c03037211 */ /* 0x000fc800078f38ff */
[----:B------:R-:W-:Y:S02]  /*00a0*/  LOP3.LUT R11, R3, 0xffffff80, RZ, 0xc0, !PT ;  /* 0xffffff80030b7812 */ /* 0x000fe400078ec0ff */
[----:B------:R-:W-:-:S03]  /*00b0*/  SHF.R.S32.HI R14, RZ, 0x7, R3 ;  /* 0x00000007ff0e7819 */ /* 0x000fc60000011403 */
[----:B------:R-:W-:Y:S02]  /*00c0*/  IMAD.IADD R11, R12, 0x1, -R11 ;  /* 0x000000010c0b7824 */ /* 0x000fe400078e0a0b */
[----:B--2---:R-:W-:-:S03]  /*00d0*/  IMAD.WIDE R8, R14, 0x4, R8 ;  /* 0x000000040e087825 */ /* 0x004fc600078e0208 */
[----:B------:R-:W-:-:S04]  /*00e0*/  LOP3.LUT R0, R11, 0x80, RZ, 0xc0, !PT ;  /* 0x000000800b007812 */ /* 0x000fc800078ec0ff */
[----:B------:R-:W-:-:S04]  /*00f0*/  LEA.HI R0, R0, R11, RZ, 0x19 ;  /* 0x0000000b00007211 */ /* 0x000fc800078fc8ff */
[----:B------:R-:W-:-:S04]  /*0100*/  LOP3.LUT R2, R0, 0xfe, RZ, 0xc0, !PT ;  /* 0x000000fe00027812 */ /* 0x000fc800078ec0ff */
[----:B------:R-:W-:-:S04]  /*0110*/  IADD3 R2, RZ, -R2, RZ ;  /* 0x80000002ff027210 */ /* 0x000fc80007ffe0ff */
[----:B------:R-:W-:-:S05]  /*0120*/  PRMT R2, R2, 0x7710, RZ ;  /* 0x0000771002027816 */ /* 0x000fca00000000ff */
[----:B------:R-:W-:-:S05]  /*0130*/  IMAD.IADD R2, R11, 0x1, R2 ;  /* 0x000000010b027824 */ /* 0x000fca00078e0202 */
[----:B------:R-:W-:-:S04]  /*0140*/  PRMT R10, R2, 0x8880, RZ ;  /* 0x00008880020a7816 */ /* 0x000fc800000000ff */
[----:B------:R-:W-:-:S04]  /*0150*/  ISETP.GE.AND P0, PT, R10, 0x1, PT ;  /* 0x000000010a00780c */ /* 0x000fc80003f06270 */
[----:B------:R-:W-:Y:S02]  /*0160*/  ISETP.LT.AND P3, PT, R11, 0x40, !P0 ;  /* 0x000000400b00780c */ /* 0x000fe40004761270 */
[----:B------:R-:W-:Y:S01]  /*0170*/  P2R R2, PR, RZ, 0x1 ;  /* 0x00000001ff027803 */ /* 0x000fe20000000000 */
[----:B------:R-:W-:-:S10]  /*0180*/  IMAD.MOV.U32 R2, RZ, RZ, RZ ;  /* 0x000000ffff027224 */ /* 0x000fd400078e00ff */
[----:B------:R0:W5:Y:S01]  /*0190*/  @P3 LDG.E.EL R2, desc[UR4][R8.64] ;  /* 0x0000000408023981 */ /* 0x000162000c2e1900 */
[C---:B------:R-:W-:Y:S01]  /*01a0*/  PRMT R3, R0.reuse, 0x8880, RZ ;  /* 0x0000888000037816 */ /* 0x040fe200000000ff */
[----:B------:R-:W-:Y:S01]  /*01b0*/  IMAD.MOV.U32 R7, RZ, RZ, 0x3e620000 ;  /* 0x3e620000ff077424 */ /* 0x000fe200078e00ff */
[----:B------:R-:W-:Y:S01]  /*01c0*/  PRMT R4, R0, 0x8880, RZ ;  /* 0x0000888000047816 */ /* 0x000fe200000000ff */
[----:B------:R-:W-:Y:S01]  /*01d0*/  BSSY B0, `(.L_x_0) ;  /* 0x0000055000007945 */ /* 0x000fe20003800000 */
[----:B------:R-:W-:Y:S02]  /*01e0*/  PRMT R0, R3, 0x7710, RZ ;  /* 0x0000771003007816 */ /* 0x000fe400000000ff */
[----:B------:R-:W-:Y:S02]  /*01f0*/  MOV R6, 0x3ee20000 ;  /* 0x3ee2000000067802 */ /* 0x000fe40000000f00 */
[----:B------:R-:W-:Y:S02]  /*0200*/  SHF.R.U32.HI R3, RZ, 0xa, R0 ;  /* 0x0000000aff037819 */ /* 0x000fe40000011600 */
[----:B------:R-:W-:Y:S01]  /*0210*/  SHF.R.S32.HI R0, RZ, 0x1, R4 ;  /* 0x00000001ff007819 */ /* 0x000fe20000011404 */
[----:B------:R-:W-:Y:S01]  /*0220*/  HFMA2.MMA R4, -RZ, RZ, 1.2822265625, -66.875 ;  /* 0x3d21d42eff047435 */ /* 0x000fe200000001ff */
[----:B------:R-:W-:-:S05]  /*0230*/  LOP3.LUT R3, R3, 0x1f, RZ, 0xc0, !PT ;  /* 0x0000001f03037812 */ /* 0x000fca00078ec0ff */
[----:B------:R-:W-:-:S05]  /*0240*/  IMAD.IADD R3, R0, 0x1, R3 ;  /* 0x0000000100037824 */ /* 0x000fca00078e0203 */
[----:B------:R-:W-:-:S05]  /*0250*/  LOP3.LUT R3, R3, 0xe0, RZ, 0xc0, !PT ;  /* 0x000000e003037812 */ /* 0x000fca00078ec0ff */
[----:B------:R-:W-:Y:S02]  /*0260*/  IMAD.MOV R5, RZ, RZ, -R3 ;  /* 0x000000ffff057224 */ /* 0x000fe400078e0a03 */
[----:B------:R-:W-:-:S03]  /*0270*/  IMAD.MOV.U32 R3, RZ, RZ, 0x3b18f0fe ;  /* 0x3b18f0feff037424 */ /* 0x000fc600078e00ff */
[----:B------:R-:W-:Y:S01]  /*0280*/  PRMT R5, R5, 0x7710, RZ ;  /* 0x0000771005057816 */ /* 0x000fe200000000ff */
[----:B------:R-:W-:-:S04]  /*0290*/  FFMA.FTZ R3, R4, R3, 0.01249298732727766037 ;  /* 0x3c4caf6304037423 */ /* 0x000fc80000010003 */
[----:B------:R-:W-:Y:S02]  /*02a0*/  IMAD.IADD R0, R0, 0x1, R5 ;  /* 0x0000000100007824 */ /* 0x000fe400078e0205 */
[----:B------:R-:W-:-:S03]  /*02b0*/  FFMA.FTZ R3, R3, R4, 0.083333469927310943604 ;  /* 0x3daaaabd03037423 */ /* 0x000fc60000010004 */
[----:B------:R-:W-:Y:S01]  /*02c0*/  PRMT R17, R0, 0x8880, RZ ;  /* 0x0000888000117816 */ /* 0x000fe200000000ff */
[----:B------:R-:W-:Y:S01]  /*02d0*/  FFMA R0, R6, -0.4503078162670135498, R7 ;  /* 0xbee68ebf06007823 */ /* 0x000fe20000000007 */
[----:B------:R-:W-:-:S03]  /*02e0*/  FMUL.FTZ R3, R3, 0.039508990943431854248 ;  /* 0x3d21d42e03037820 */ /* 0x000fc60000410000 */
[----:B------:R-:W-:Y:S02]  /*02f0*/  IMAD.SHL.U32 R17, R17, 0x2, RZ ;  /* 0x0000000211117824 */ /* 0x000fe400078e00ff */
[----:B------:R-:W-:Y:S01]  /*0300*/  FADD R4, R0, R0 ;  /* 0x0000000000047221 */ /* 0x000fe20000000000 */
[----:B------:R-:W-:Y:S02]  /*0310*/  FMUL.FTZ R3, R3, 0.19876869022846221924 ;  /* 0x3e4b8a0503037820 */ /* 0x000fe40000410000 */
[----:B------:R-:W-:Y:S02]  /*0320*/  I2FP.F32.S32 R0, R17 ;  /* 0x0000001100007245 */ /* 0x000fe40000201400 */
[----:B------:R-:W-:Y:S01]  /*0330*/  FFMA R5, R6, 0.4503078162670135498, R3 ;  /* 0x3ee68ebf06057823 */ /* 0x000fe20000000003 */
[----:B------:R-:W-:Y:S02]  /*0340*/  FFMA.FTZ R4, R7, -0.19876869022846221924, R4 ;  /* 0xbe4b8a0507047823 */ /* 0x000fe40000010004 */
[----:B------:R-:W-:Y:S01]  /*0350*/  FMUL R0, R0, 0.5 ;  /* 0x3f00000000007820 */ /* 0x000fe20000400000 */
[----:B------:R-:W-:Y:S01]  /*0360*/  FFMA R6, R6, 0.4503078162670135498, -R5 ;  /* 0x3ee68ebf06067823 */ /* 0x000fe20000000805 */
[----:B------:R-:W-:-:S03]  /*0370*/  FMUL.FTZ R4, R4, 0.4503078162670135498 ;  /* 0x3ee68ebf04047820 */ /* 0x000fc60000410000 */
[----:B------:R-:W-:Y:S01]  /*0380*/  FADD R3, R3, R6 ;  /* 0x0000000603037221 */ /* 0x000fe20000000000 */
[----:B------:R-:W1:Y:S03]  /*0390*/  FRND.FTZ.FLOOR R0, R0 ;  /* 0x0000000000007307 */ /* 0x000e660000215000 */
[----:B------:R-:W-:-:S04]  /*03a0*/  FADD R4, R4, R3 ;  /* 0x0000000304047221 */ /* 0x000fc80000000000 */
[----:B------:R-:W-:-:S04]  /*03b0*/  FADD R6, R5, R4 ;  /* 0x0000000405067221 */ /* 0x000fc80000000000 */
[----:B------:R-:W-:Y:S01]  /*03c0*/  FADD R16, R6, 9.010894775390625 ;  /* 0x41102ca006107421 */ /* 0x000fe20000000000 */
[----:B------:R-:W-:Y:S01]  /*03d0*/  FADD R5, R5, -R6 ;  /* 0x8000000605057221 */ /* 0x000fe20000000000 */
[----:B-1----:R-:W-:Y:S02]  /*03e0*/  FADD R3, R0, R0 ;  /* 0x0000000000037221 */ /* 0x002fe40000000000 */
[----:B------:R-:W-:Y:S01]  /*03f0*/  FADD R7, -R16, 9.010894775390625 ;  /* 0x41102ca010077421 */ /* 0x000fe20000000100 */
[----:B------:R-:W-:Y:S01]  /*0400*/  FADD R5, R4, R5 ;  /* 0x0000000504057221 */ /* 0x000fe20000000000 */
[----:B------:R-:W-:Y:S02]  /*0410*/  FMUL R3, R3, 0.015625 ;  /* 0x3c80000003037820 */ /* 0x000fe40000400000 */
[----:B------:R-:W-:Y:S02]  /*0420*/  FADD R6, R6, R7 ;  /* 0x0000000706067221 */ /* 0x000fe40000000000 */
[----:B------:R-:W-:-:S02]  /*0430*/  FADD.FTZ R21, |R3|, -RZ ;  /* 0x800000ff03157221 */ /* 0x000fc40000010200 */
[----:B------:R-:W-:Y:S01]  /*0440*/  FADD R5, R5, R6 ;  /* 0x0000000605057221 */ /* 0x000fe20000000000 */
[----:B------:R-:W-:Y:S02]  /*0450*/  FMUL R0, R3, 0.0001220703125 ;  /* 0x3900000003007820 */ /* 0x000fe40000400000 */
[----:B------:R-:W-:Y:S01]  /*0460*/  FSETP.GT.AND P0, PT, R21, 9.99999979021476795361e+33, PT ;  /* 0x77f684df1500780b */ /* 0x000fe20003f04000 */
[----:B------:R-:W-:-:S03]  /*0470*/  FADD R5, R5, 1.8571887267171405256e-05 ;  /* 0x379bcad305057421 */ /* 0x000fc60000000000 */
[----:B------:R-:W-:Y:S01]  /*0480*/  FSEL R0, R0, R3, P0 ;  /* 0x0000000300007208 */ /* 0x000fe20000000000 */
[----:B------:R-:W-:-:S04]  /*0490*/  FADD R15, R16, R5 ;  /* 0x00000005100f7221 */ /* 0x000fc80000000000 */
[----:B------:R-:W-:Y:S01]  /*04a0*/  FADD R16, R16, -R15 ;  /* 0x8000000f10107221 */ /* 0x000fe20000000000 */
[----:B------:R-:W-:-:S03]  /*04b0*/  FMUL.FTZ R4, R15, R0 ;  /* 0x000000000f047220 */ /* 0x000fc60000410000 */
[----:B------:R-:W-:Y:S01]  /*04c0*/  FADD R13, R5, R16 ;  /* 0x00000010050d7221 */ /* 0x000fe20000000000 */
[----:B------:R-:W-:Y:S01]  /*04d0*/  FFMA.FTZ R6, R15, R0, -R4 ;  /* 0x000000000f067223 */ /* 0x000fe20000010804 */
[----:B------:R-:W-:-:S03]  /*04e0*/  IMAD.MOV.U32 R16, RZ, RZ, 0x42fc0000 ;  /* 0x42fc0000ff107424 */ /* 0x000fc600078e00ff */
[----:B------:R-:W-:-:S04]  /*04f0*/  FFMA.FTZ R0, R13, R0, R6 ;  /* 0x000000000d007223 */ /* 0x000fc80000010006 */
[----:B------:R-:W-:-:S04]  /*0500*/  FFMA.FTZ R5, RZ, R15, R0 ;  /* 0x0000000fff057223 */ /* 0x000fc80000010000 */
[----:B------:R-:W-:-:S05]  /*0510*/  FADD.FTZ R7, R4, R5 ;  /* 0x0000000504077221 */ /* 0x000fca0000010000 */
[----:B------:R-:W-:-:S04]  /*0520*/  ISETP.NE.AND P0, PT, R7, 0x42b17218, PT ;  /* 0x42b172180700780c */ /* 0x000fc80003f05270 */
[----:B------:R-:W-:-:S05]  /*0530*/  FSEL R0, R7, 88.72283172607421875, P0 ;  /* 0x42b1721707007808 */ /* 0x000fca0000000000 */
[----:B------:R-:W-:-:S04]  /*0540*/  FMUL.FTZ R6, R0, 1.4426950216293334961 ;  /* 0x3fb8aa3b00067820 */ /* 0x000fc80000410000 */
[----:B------:R1:W2:Y:S02]  /*0550*/  FRND.TRUNC R19, R6 ;  /* 0x0000000600137307 */ /* 0x0002a4000020d000 */
[----:B-1----:R-:W-:-:S05]  /*0560*/  FADD R6, R21, 10000 ;  /* 0x461c400015067421 */ /* 0x002fca0000000000 */
[----:B------:R-:W-:Y:S01]  /*0570*/  ISETP.GE.AND P2, PT, R6, 0x7f800000, PT ;  /* 0x7f8000000600780c */ /* 0x000fe20003f46270 */
[----:B--2---:R-:W-:Y:S01]  /*0580*/  FADD.FTZ R18, |R19|, -RZ ;  /* 0x800000ff13127221 */ /* 0x004fe20000010200 */
[----:B------:R-:W-:-:S04]  /*0590*/  LOP3.LUT R20, R16, 0x80000000, R19, 0xb8, !PT ;  /* 0x8000000010147812 */ /* 0x000fc800078eb813 */
[----:B------:R-:W-:-:S04]  /*05a0*/  FSETP.GT.AND P0, PT, R18, 126, PT ;  /* 0x42fc00001200780b */ /* 0x000fc80003f04000 */
[----:B------:R-:W-:Y:S02]  /*05b0*/  FSEL R19, R20, R19, P0 ;  /* 0x0000001314137208 */ /* 0x000fe40000000000 */
[----:B------:R-:W-:-:S03]  /*05c0*/  FSETP.NEU.AND P0, PT, R3, RZ, PT ;  /* 0x000000ff0300720b */ /* 0x000fc60003f0d000 */
[----:B------:R-:W-:-:S04]  /*05d0*/  FFMA.FTZ R0, R19, -0.69314718246459960938, R0 ;  /* 0xbf31721813007823 */ /* 0x000fc80000010000 */
[C---:B------:R-:W-:Y:S01]  /*05e0*/  FFMA.FTZ R0, R19.reuse, 1.9046542121259335545e-09, R0 ;  /* 0x3102e30813007823 */ /* 0x040fe20000010000 */
[----:B------:R-:W-:-:S03]  /*05f0*/  FADD R19, R19, 12583039 ;  /* 0x4b40007f13137421 */ /* 0x000fc60000000000 */
[----:B------:R-:W-:Y:S02]  /*0600*/  FMUL R0, R0, 1.4426950216293334961 ;  /* 0x3fb8aa3b00007820 */ /* 0x000fe40000400000 */
[----:B------:R-:W-:-:S04]  /*0610*/  SHF.L.U32 R19, R19, 0x17, RZ ;  /* 0x0000001713137819 */ /* 0x000fc800000006ff */
[----:B------:R-:W1:Y:S02]  /*0620*/  MUFU.EX2 R0, R0 ;  /* 0x0000000000007308 */ /* 0x000e640000000800 */
[----:B-1----:R-:W-:Y:S01]  /*0630*/  FMUL R19, R19, R0 ;  /* 0x0000000013137220 */ /* 0x002fe20000400000 */
[----:B------:R-:W-:-:S04]  /*0640*/  IMAD.MOV.U32 R0, RZ, RZ, 0x7f800000 ;  /* 0x7f800000ff007424 */ /* 0x000fc800078e00ff */
[----:B------:R-:W-:-:S04]  /*0650*/  FSETP.NEU.AND P1, PT, R19, +INF , PT ;  /* 0x7f8000001300780b */ /* 0x000fc80003f2d000 */
[----:B------:R-:W-:-:S09]  /*0660*/  ISETP.NE.OR P4, PT, R7, 0x42b17218, !P1 ;  /* 0x42b172180700780c */ /* 0x000fd20004f85670 */
[----:B------:R-:W-:-:S04]  /*0670*/  @P1 FADD.FTZ R4, R4, -R7 ;  /* 0x8000000704041221 */ /* 0x000fc80000010000 */
[----:B------:R-:W-:-:S04]  /*0680*/  @P1 FADD.FTZ R4, R5, R4 ;  /* 0x0000000405041221 */ /* 0x000fc80000010000 */
[----:B------:R-:W-:-:S04]  /*0690*/  @!P4 FADD R4, R4, 7.62939453125e-06 ;  /* 0x370000000404c421 */ /* 0x000fc80000000000 */
[----:B------:R-:W-:Y:S01]  /*06a0*/  @P1 FFMA.FTZ R0, R19, R4, R19 ;  /* 0x0000000413001223 */ /* 0x000fe20000010013 */
[----:B0-----:R-:W-:Y:S06]  /*06b0*/  @!P2 BRA `(.L_x_1) ;  /* 0x000000000018a947 */ /* 0x001fec0003800000 */
[----:B------:R-:W-:-:S13]  /*06c0*/  FSETP.NAN.FTZ.AND P1, PT, |R3|, |R3|, PT ;  /* 0x400000030300720b */ /* 0x000fda0003f38200 */
[----:B------:R-:W-:Y:S01]  /*06d0*/  @P1 FADD R0, R3, 10000 ;  /* 0x461c400003001421 */ /* 0x000fe20000000000 */
[----:B------:R-:W-:Y:S06]  /*06e0*/  @P1 BRA `(.L_x_1) ;  /* 0x00000000000c1947 */ /* 0x000fec0003800000 */
[----:B------:R-:W-:-:S13]  /*06f0*/  FSETP.NEU.AND P1, PT, R21, +INF , PT ;  /* 0x7f8000001500780b */ /* 0x000fda0003f2d000 */
[----:B------:R-:W-:-:S04]  /*0700*/  @!P1 FSETP.GEU.AND P2, PT, R3, RZ, PT ;  /* 0x000000ff0300920b */ /* 0x000fc80003f4e000 */
[----:B------:R-:W-:-:S09]  /*0710*/  @!P1 SEL R0, RZ, 0x7f800000, !P2 ;  /* 0x7f800000ff009807 */ /* 0x000fd20005000000 */
.L_x_1:
[----:B------:R-:W-:Y:S05]  /*0720*/  BSYNC B0 ;  /* 0x0000000000007941 */ /* 0x000fea0003800000 */
.L_x_0:
[----:B------:R-:W-:Y:S01]  /*0730*/  FSEL R0, R0, 1, P0 ;  /* 0x3f80000000007808 */ /* 0x000fe20000000000 */
[----:B------:R-:W-:Y:S01]  /*0740*/  BSSY B0, `(.L_x_2) ;  /* 0x0000050000007945 */ /* 0x000fe20003800000 */
[----:B-----5:R-:W-:Y:S02]  /*0750*/  SEL R2, R2, RZ, P3 ;  /* 0x000000ff02027207 */ /* 0x020fe40001800000 */
[C---:B------:R-:W-:Y:S02]  /*0760*/  FSETP.GT.AND P0, PT, |R0|.reuse, 8.50705917302346158658e+37, PT ;  /* 0x7e8000000000780b */ /* 0x040fe40003f04200 */
[----:B------:R-:W-:-:S11]  /*0770*/  FSETP.GEU.AND P1, PT, |R0|, 1.175494350822287508e-38, PT ;  /* 0x008000000000780b */ /* 0x000fd60003f2e200 */
[----:B------:R-:W-:Y:S01]  /*0780*/  @P0 FMUL R0, R0, 0.25 ;  /* 0x3e80000000000820 */ /* 0x000fe20000400000 */
[----:B------:R-:W-:-:S03]  /*0790*/  @P0 FMUL R2, R2, 0.25 ;  /* 0x3e80000002020820 */ /* 0x000fc60000400000 */
[----:B------:R-:W-:Y:S01]  /*07a0*/  @!P1 FMUL R0, R0, 16777216 ;  /* 0x4b80000000009820 */ /* 0x000fe20000400000 */
[----:B------:R-:W-:Y:S01]  /*07b0*/  @!P1 FMUL R2, R2, 16777216 ;  /* 0x4b80000002029820 */ /* 0x000fe20000400000 */
[----:B------:R-:W-:Y:S02]  /*07c0*/  ISETP.GE.AND P1, PT, R11, 0x40, PT ;  /* 0x000000400b00780c */ /* 0x000fe40003f26270 */
[----:B------:R0:W1:Y:S02]  /*07d0*/  MUFU.RCP R3, R0 ;  /* 0x0000000000037308 */ /* 0x0000640000001000 */
[----:B0-----:R-:W-:Y:S01]  /*07e0*/  P2R R0, PR, RZ, 0x2 ;  /* 0x00000002ff007803 */ /* 0x001fe20000000000 */
[----:B-1----:R-:W-:-:S04]  /*07f0*/  FMUL R18, R3, R2 ;  /* 0x0000000203127220 */ /* 0x002fc80000400000 */
[C---:B------:R-:W-:Y:S01]  /*0800*/  FMUL R3, R18.reuse, 0.63661974668502807617 ;  /* 0x3f22f98312037820 */ /* 0x040fe20000400000 */
[----:B------:R-:W-:-:S05]  /*0810*/  FADD.FTZ R4, |R18|, -RZ ;  /* 0x800000ff12047221 */ /* 0x000fca0000010200 */
[----:B------:R-:W0:Y:S01]  /*0820*/  F2I.FTZ.NTZ R3, R3 ;  /* 0x0000000300037305 */ /* 0x000e220000213100 */
[----:B------:R-:W-:Y:S02]  /*0830*/  FSETP.GE.AND P0, PT, R4, 105615, PT ;  /* 0x47ce47800400780b */ /* 0x000fe40003f06000 */
[----:B0-----:R-:W-:-:S05]  /*0840*/  I2FP.F32.S32 R5, R3 ;  /* 0x0000000300057245 */ /* 0x001fca0000201400 */
[----:B------:R-:W-:-:S04]  /*0850*/  FFMA.FTZ R2, R5, -1.5707962512969970703, R18 ;  /* 0xbfc90fda05027823 */ /* 0x000fc80000010012 */
[----:B------:R-:W-:-:S04]  /*0860*/  FFMA.FTZ R2, R5, -7.5497894158615963534e-08, R2 ;  /* 0xb3a2216805027823 */ /* 0x000fc80000010002 */
[----:B------:R-:W-:Y:S01]  /*0870*/  FFMA.FTZ R5, R5, -5.3903029534742383927e-15, R2 ;  /* 0xa7c234c505057823 */ /* 0x000fe20000010002 */
[----:B------:R-:W-:Y:S01]  /*0880*/  IMAD.MOV.U32 R2, RZ, RZ, RZ ;  /* 0x000000ffff027224 */ /* 0x000fe200078e00ff */
[----:B------:R-:W-:Y:S06]  /*0890*/  @!P0 BRA `(.L_x_3) ;  /* 0x0000000000e88947 */ /* 0x000fec0003800000 */
[----:B------:R-:W-:-:S13]  /*08a0*/  FSETP.NEU.AND P0, PT, R4, +INF , PT ;  /* 0x7f8000000400780b */ /* 0x000fda0003f0d000 */
[----:B------:R-:W-:Y:S01]  /*08b0*/  @!P0 FMUL.FTZ R5, RZ, R18 ;  /* 0x00000012ff058220 */ /* 0x000fe20000410000 */
[----:B------:R-:W-:Y:S01]  /*08c0*/  @!P0 IMAD.MOV.U32 R3, RZ, RZ, RZ ;  /* 0x000000ffff038224 */ /* 0x000fe200078e00ff */
[----:B------:R-:W-:Y:S06]  /*08d0*/  @!P0 BRA `(.L_x_3) ;  /* 0x0000000000d88947 */ /* 0x000fec0003800000 */
[----:B------:R-:W-:Y:S01]  /*08e0*/  SHF.R.U32.HI R22, RZ, 0x17, R18 ;  /* 0x00000017ff167819 */ /* 0x000fe20000011612 */
[----:B------:R-:W-:Y:S01]  /*08f0*/  IMAD.MOV.U32 R5, RZ, RZ, RZ ;  /* 0x000000ffff057224 */ /* 0x000fe200078e00ff */
[----:B------:R-:W-:Y:S01]  /*0900*/  SHF.L.U32 R3, R18, 0x8, RZ ;  /* 0x0000000812037819 */ /* 0x000fe200000006ff */
[----:B------:R-:W-:Y:S01]  /*0910*/  IMAD.MOV.U32 R19, RZ, RZ, RZ ;  /* 0x000000ffff137224 */ /* 0x000fe200078e00ff */
[----:B------:R-:W-:Y:S01]  /*0920*/  LOP3.LUT R0, R22, 0xe0, RZ, 0xc0, !PT ;  /* 0x000000e016007812 */ /* 0x000fe200078ec0ff */
[----:B------:R-:W-:Y:S01]  /*0930*/  ULDC.64 UR6, c[0x4][0x8] ;  /* 0x0100020000067ab9 */ /* 0x000fe20000000a00 */
[----:B------:R-:W-:-:S03]  /*0940*/  LOP3.LUT R23, R3, 0x80000000, RZ, 0xfc, !PT ;  /* 0x8000000003177812 */ /* 0x000fc600078efcff */
[----:B------:R-:W-:Y:S01]  /*0950*/  VIADD R4, R0, 0xffffff80 ;  /* 0xffffff8000047836 */ /* 0x000fe20000000000 */
[----:B------:R-:W-:-:S04]  /*0960*/  MOV R0, R1 ;  /* 0x0000000100007202 */ /* 0x000fc80000000f00 */
[----:B------:R-:W-:-:S07]  /*0970*/  SHF.R.U32.HI R4, RZ, 0x5, R4 ;  /* 0x00000005ff047819 */ /* 0x000fce0000011604 */
.L_x_4:
[----:B------:R-:W-:-:S04]  /*0980*/  IADD3 R6, P0, R5, UR6, RZ ;  /* 0x0000000605067c10 */ /* 0x000fc8000ff1e0ff */
[----:B------:R-:W-:-:S06]  /*0990*/  IADD3.X R7, R19, UR7, RZ, P0, !PT ;  /* 0x0000000713077c10 */ /* 0x000fcc00087fe4ff */
[----:B------:R-:W2:Y:S01]  /*09a0*/  LDG.E.CONSTANT R7, desc[UR4][R6.64] ;  /* 0x0000000406077981 */ /* 0x000ea2000c1e9900 */
[----:B------:R-:W-:Y:S01]  /*09b0*/  IADD3 R5, P1, R5, 0x4, RZ ;  /* 0x0000000405057810 */ /* 0x000fe20007f3e0ff */
[----:B------:R-:W-:-:S03]  /*09c0*/  IMAD.MOV.U32 R3, RZ, RZ, RZ ;  /* 0x000000ffff037224 */ /* 0x000fc600078e00ff */
[----:B------:R-:W-:Y:S01]  /*09d0*/  ISETP.NE.U32.AND P0, PT, R5, 0x18, PT ;  /* 0x000000180500780c */ /* 0x000fe20003f05070 */
[----:B------:R-:W-:-:S05]  /*09e0*/  IMAD.X R19, RZ, RZ, R19, P1 ;  /* 0x000000ffff137224 */ /* 0x000fca00008e0613 */
[----:B------:R-:W-:Y:S01]  /*09f0*/  ISETP.NE.AND.EX P0, PT, R19, RZ, PT, P0 ;  /* 0x000000ff1300720c */ /* 0x000fe20003f05300 */
[----:B--2---:R-:W-:-:S04]  /*0a00*/  IMAD.WIDE.U32 R20, R23, R7, R2 ;  /* 0x0000000717147225 */ /* 0x004fc800078e0002 */
[----:B------:R-:W-:Y:S01]  /*0a10*/  IMAD.MOV.U32 R2, RZ, RZ, R21 ;  /* 0x000000ffff027224 */ /* 0x000fe200078e0015 */
[----:B------:R0:W-:Y:S02]  /*0a20*/  STL [R0], R20 ;  /* 0x0000001400007387 */ /* 0x0001e40000100800 */
[----:B0-----:R-:W-:-:S05]  /*0a30*/  IADD3 R0, R0, 0x4, RZ ;  /* 0x0000000400007810 */ /* 0x001fca0007ffe0ff */
[----:B------:R-:W-:Y:S05]  /*0a40*/  @P0 BRA `(.L_x_4) ;  /* 0xfffffffc00cc0947 */ /* 0x000fea000383ffff */
[----:B------:R-:W-:Y:S01]  /*0a50*/  LOP3.LUT P0, R6, R22, 0x1f, RZ, 0xc0, !PT ;  /* 0x0000001f16067812 */ /* 0x000fe2000780c0ff */
[----:B------:R-:W-:Y:S01]  /*0a60*/  IMAD R20, R4, -0x4, R1 ;  /* 0xfffffffc04147824 */ /* 0x000fe200078e0201 */
[----:B------:R0:W-:Y:S04]  /*0a70*/  STL [R1+0x18], R2 ;  /* 0x0000180201007387 */ /* 0x0001e80000100800 */
[----:B------:R-:W2:Y:S04]  /*0a80*/  LDL R0, [R20+0x18] ;  /* 0x0000180014007983 */ /* 0x000ea80000100800 */
[----:B------:R-:W3:Y:S04]  /*0a90*/  LDL R3, [R20+0x14] ;  /* 0x0000140014037983 */ /* 0x000ee80000100800 */
[----:B------:R-:W4:Y:S01]  /*0aa0*/  @P0 LDL R7, [R20+0x10] ;  /* 0x0000100014070983 */ /* 0x000f220000100800 */
[----:B------:R-:W-:Y:S01]  /*0ab0*/  @P0 IADD3 R4, -R6, 0x20, RZ ;  /* 0x0000002006040810 */ /* 0x000fe20007ffe1ff */
[----:B------:R-:W-:Y:S01]  /*0ac0*/  UMOV UR6, 0x54442d19 ;  /* 0x54442d1900067882 */ /* 0x000fe20000000000 */
[----:B------:R-:W-:Y:S01]  /*0ad0*/  UMOV UR7, 0x3bf921fb ;  /* 0x3bf921fb00077882 */ /* 0x000fe20000000000 */
[----:B--2---:R-:W-:-:S02]  /*0ae0*/  @P0 SHF.L.U32 R5, R0, R6, RZ ;  /* 0x0000000600050219 */ /* 0x004fc400000006ff */
[----:B---3--:R-:W-:Y:S02]  /*0af0*/  @P0 SHF.L.U32 R6, R3, R6, RZ ;  /* 0x0000000603060219 */ /* 0x008fe400000006ff */
[-C--:B----4-:R-:W-:Y:S02]  /*0b00*/  @P0 SHF.R.U32.HI R7, RZ, R4.reuse, R7 ;  /* 0x00000004ff070219 */ /* 0x090fe40000011607 */
[----:B------:R-:W-:-:S03]  /*0b10*/  @P0 SHF.R.U32.HI R4, RZ, R4, R3 ;  /* 0x00000004ff040219 */ /* 0x000fc60000011603 */
[----:B------:R-:W-:Y:S02]  /*0b20*/  @P0 IMAD.IADD R3, R6, 0x1, R7 ;  /* 0x0000000106030824 */ /* 0x000fe400078e0207 */
[----:B------:R-:W-:-:S05]  /*0b30*/  @P0 IMAD.IADD R0, R5, 0x1, R4 ;  /* 0x0000000105000824 */ /* 0x000fca00078e0204 */
[C---:B------:R-:W-:Y:S01]  /*0b40*/  SHF.L.W.U32.HI R19, R3.reuse, 0x2, R0 ;  /* 0x0000000203137819 */ /* 0x040fe20000010e00 */
[----:B------:R-:W-:-:S03]  /*0b50*/  IMAD.SHL.U32 R3, R3, 0x4, RZ ;  /* 0x0000000403037824 */ /* 0x000fc600078e00ff */
[----:B0-----:R-:W-:-:S04]  /*0b60*/  SHF.R.S32.HI R2, RZ, 0x1f, R19 ;  /* 0x0000001fff027819 */ /* 0x001fc80000011413 */
[C---:B------:R-:W-:Y:S02]  /*0b70*/  LOP3.LUT R4, R2.reuse, R3, RZ, 0x3c, !PT ;  /* 0x0000000302047212 */ /* 0x040fe400078e3cff */
[----:B------:R-:W-:-:S04]  /*0b80*/  LOP3.LUT R5, R2, R19, RZ, 0x3c, !PT ;  /* 0x0000001302057212 */ /* 0x000fc800078e3cff */
[----:B------:R-:W0:Y:S01]  /*0b90*/  I2F.F64.S64 R2, R4 ;  /* 0x0000000400027312 */ /* 0x000e220000301c00 */
[----:B------:R-:W-:Y:S02]  /*0ba0*/  ISETP.GE.AND P0, PT, R18, RZ, PT ;  /* 0x000000ff1200720c */ /* 0x000fe40003f06270 */
[----:B------:R-:W-:Y:S01]  /*0bb0*/  SHF.R.U32.HI R0, RZ, 0x1e, R0 ;  /* 0x0000001eff007819 */ /* 0x000fe20000011600 */
[----:B0-----:R-:W-:Y:S01]  /*0bc0*/  DMUL R6, R2, UR6 ;  /* 0x0000000602067c28 */ /* 0x001fe20008000000 */
[C---:B------:R-:W-:Y:S02]  /*0bd0*/  LOP3.LUT R18, R19.reuse, R18, RZ, 0x3c, !PT ;  /* 0x0000001213127212 */ /* 0x040fe400078e3cff */
[----:B------:R-:W-:-:S07]  /*0be0*/  LEA.HI R3, R19, R0, RZ, 0x1 ;  /* 0x0000000013037211 */ /* 0x000fce00078f08ff */
[----:B------:R-:W0:Y:S01]  /*0bf0*/  F2F.F32.F64 R6, R6 ;  /* 0x0000000600067310 */ /* 0x000e220000301000 */
[----:B------:R-:W-:Y:S02]  /*0c00*/  IADD3 R0, -R3, RZ, RZ ;  /* 0x000000ff03007210 */ /* 0x000fe40007ffe1ff */
[----:B------:R-:W-:-:S03]  /*0c10*/  ISETP.GE.AND P1, PT, R18, RZ, PT ;  /* 0x000000ff1200720c */ /* 0x000fc60003f26270 */
[----:B------:R-:W-:Y:S01]  /*0c20*/  @!P0 IMAD.MOV.U32 R3, RZ, RZ, R0 ;  /* 0x000000ffff038224 */ /* 0x000fe200078e0000 */
[----:B0-----:R-:W-:-:S09]  /*0c30*/  FSEL R5, -R6, R6, !P1 ;  /* 0x0000000606057208 */ /* 0x001fd20004800100 */
.L_x_3:
[----:B------:R-:W-:Y:S05]  /*0c40*/  BSYNC B0 ;  /* 0x0000000000007941 */ /* 0x000fea0003800000 */
.L_x_2:
[----:B------:R-:W-:Y:S01]  /*0c50*/  VIADD R17, R17, 0x1 ;  /* 0x0000000111117836 */ /* 0x000fe20000000000 */
[----:B------:R-:W-:Y:S01]  /*0c60*/  ISETP.GE.AND P0, PT, R11, 0x40, PT ;  /* 0x000000400b00780c */ /* 0x000fe20003f06270 */
[----:B------:R-:W-:-:S03]  /*0c70*/  IMAD.MOV.U32 R2, RZ, RZ, RZ ;  /* 0x000000ffff027224 */ /* 0x000fc600078e00ff */
[----:B------:R-:W-:Y:S02]  /*0c80*/  I2FP.F32.S32 R17, R17 ;  /* 0x0000001100117245 */ /* 0x000fe40000201400 */
[----:B------:R-:W-:-:S03]  /*0c90*/  ISETP.GT.AND P2, PT, R10, RZ, !P0 ;  /* 0x000000ff0a00720c */ /* 0x000fc60004744270 */
[----:B------:R-:W-:-:S06]  /*0ca0*/  FMUL R17, R17, 0.5 ;  /* 0x3f00000011117820 */ /* 0x000fcc0000400000 */
[----:B------:R-:W0:Y:S04]  /*0cb0*/  FRND.FTZ.FLOOR R17, R17 ;  /* 0x0000001100117307 */ /* 0x000e280000215000 */
[----:B------:R1:W5:Y:S01]  /*0cc0*/  @P2 LDG.E.EL R2, desc[UR4][R8.64] ;  /* 0x0000000408022981 */ /* 0x000362000c2e1900 */
[----:B------:R-:W-:Y:S01]  /*0cd0*/  BSSY B0, `(.L_x_5) ;  /* 0x000002c000007945 */ /* 0x000fe20003800000 */
[----:B0-----:R-:W-:-:S04]  /*0ce0*/  FADD R4, R17, R17 ;  /* 0x0000001111047221 */ /* 0x001fc80000000000 */
[----:B------:R-:W-:-:S04]  /*0cf0*/  FMUL R4, R4, 0.015625 ;  /* 0x3c80000004047820 */ /* 0x000fc80000400000 */
[C---:B------:R-:W-:Y:S01]  /*0d00*/  FADD.FTZ R6, |R4|.reuse, -RZ ;  /* 0x800000ff04067221 */ /* 0x040fe20000010200 */
[----:B------:R-:W-:-:S04]  /*0d10*/  FMUL R7, R4, 0.0001220703125 ;  /* 0x3900000004077820 */ /* 0x000fc80000400000 */
[----:B------:R-:W-:-:S04]  /*0d20*/  FSETP.GT.AND P0, PT, R6, 9.99999979021476795361e+33, PT ;  /* 0x77f684df0600780b */ /* 0x000fc80003f04000 */
[----:B------:R-:W-:-:S05]  /*0d30*/  FSEL R0, R7, R4, P0 ;  /* 0x0000000407007208 */ /* 0x000fca0000000000 */
[----:B-1----:R-:W-:-:S04]  /*0d40*/  FMUL.FTZ R8, R15, R0 ;  /* 0x000000000f087220 */ /* 0x002fc80000410000 */
[----:B------:R-:W-:-:S04]  /*0d50*/  FFMA.FTZ R18, R15, R0, -R8 ;  /* 0x000000000f127223 */ /* 0x000fc80000010808 */
[----:B------:R-:W-:-:S04]  /*0d60*/  FFMA.FTZ R0, R13, R0, R18 ;  /* 0x000000000d007223 */ /* 0x000fc80000010012 */
[----:B------:R-:W-:-:S04]  /*0d70*/  FFMA.FTZ R7, RZ, R15, R0 ;  /* 0x0000000fff077223 */ /* 0x000fc80000010000 */
[----:B------:R-:W-:-:S05]  /*0d80*/  FADD.FTZ R9, R8, R7 ;  /* 0x0000000708097221 */ /* 0x000fca0000010000 */
[----:B------:R-:W-:-:S04]  /*0d90*/  ISETP.NE.AND P0, PT, R9, 0x42b17218, PT ;  /* 0x42b172180900780c */ /* 0x000fc80003f05270 */
[----:B------:R-:W-:-:S05]  /*0da0*/  FSEL R0, R9, 88.72283172607421875, P0 ;  /* 0x42b1721709007808 */ /* 0x000fca0000000000 */
[----:B------:R-:W-:-:S06]  /*0db0*/  FMUL.FTZ R17, R0, 1.4426950216293334961 ;  /* 0x3fb8aa3b00117820 */ /* 0x000fcc0000410000 */
[----:B------:R-:W0:Y:S02]  /*0dc0*/  FRND.TRUNC R17, R17 ;  /* 0x0000001100117307 */ /* 0x000e24000020d000 */
[----:B0-----:R-:W-:Y:S01]  /*0dd0*/  FADD.FTZ R18, |R17|, -RZ ;  /* 0x800000ff11127221 */ /* 0x001fe20000010200 */
[----:B------:R-:W-:-:S04]  /*0de0*/  LOP3.LUT R20, R16, 0x80000000, R17, 0xb8, !PT ;  /* 0x8000000010147812 */ /* 0x000fc800078eb811 */
[----:B------:R-:W-:-:S04]  /*0df0*/  FSETP.GT.AND P0, PT, R18, 126, PT ;  /* 0x42fc00001200780b */ /* 0x000fc80003f04000 */
[----:B------:R-:W-:-:S05]  /*0e00*/  FSEL R19, R20, R17, P0 ;  /* 0x0000001114137208 */ /* 0x000fca0000000000 */
[----:B------:R-:W-:-:S04]  /*0e10*/  FFMA.FTZ R0, R19, -0.69314718246459960938, R0 ;  /* 0xbf31721813007823 */ /* 0x000fc80000010000 */
[C---:B------:R-:W-:Y:S01]  /*0e20*/  FFMA.FTZ R0, R19.reuse, 1.9046542121259335545e-09, R0 ;  /* 0x3102e30813007823 */ /* 0x040fe20000010000 */
[----:B------:R-:W-:-:S03]  /*0e30*/  FADD R19, R19, 12583039 ;  /* 0x4b40007f13137421 */ /* 0x000fc60000000000 */
[----:B------:R-:W-:Y:S02]  /*0e40*/  FMUL R0, R0, 1.4426950216293334961 ;  /* 0x3fb8aa3b00007820 */ /* 0x000fe40000400000 */
[----:B------:R-:W-:-:S04]  /*0e50*/  SHF.L.U32 R19, R19, 0x17, RZ ;  /* 0x0000001713137819 */ /* 0x000fc800000006ff */
[----:B------:R-:W0:Y:S02]  /*0e60*/  MUFU.EX2 R0, R0 ;  /* 0x0000000000007308 */ /* 0x000e240000000800 */
[----:B0-----:R-:W-:Y:S01]  /*0e70*/  FMUL R19, R19, R0 ;  /* 0x0000000013137220 */ /* 0x001fe20000400000 */
[----:B------:R-:W-:-:S04]  /*0e80*/  IMAD.MOV.U32 R0, RZ, RZ, 0x7f800000 ;  /* 0x7f800000ff007424 */ /* 0x000fc800078e00ff */
[----:B------:R-:W-:-:S04]  /*0e90*/  FSETP.NEU.AND P1, PT, R19, +INF , PT ;  /* 0x7f8000001300780b */ /* 0x000fc80003f2d000 */
[----:B------:R-:W-:-:S09]  /*0ea0*/  ISETP.NE.OR P0, PT, R9, 0x42b17218, !P1 ;  /* 0x42b172180900780c */ /* 0x000fd20004f05670 */
[----:B------:R-:W-:Y:S01]  /*0eb0*/  @P1 FADD.FTZ R8, R8, -R9 ;  /* 0x8000000908081221 */ /* 0x000fe20000010000 */
[----:B------:R-:W-:-:S03]  /*0ec0*/  FADD R9, R6, 10000 ;  /* 0x461c400006097421 */ /* 0x000fc60000000000 */
[----:B------:R-:W-:Y:S02]  /*0ed0*/  @P1 FADD.FTZ R8, R7, R8 ;  /* 0x0000000807081221 */ /* 0x000fe40000010000 */
[----:B------:R-:W-:Y:S02]  /*0ee0*/  ISETP.GE.AND P4, PT, R9, 0x7f800000, PT ;  /* 0x7f8000000900780c */ /* 0x000fe40003f86270 */
[----:B------:R-:W-:Y:S01]  /*0ef0*/  @!P0 FADD R8, R8, 7.62939453125e-06 ;  /* 0x3700000008088421 */ /* 0x000fe20000000000 */
[----:B------:R-:W-:-:S03]  /*0f00*/  FSETP.NEU.AND P0, PT, R4, RZ, PT ;  /* 0x000000ff0400720b */ /* 0x000fc60003f0d000 */
[----:B------:R-:W-:-:S07]  /*0f10*/  @P1 FFMA.FTZ R0, R19, R8, R19 ;  /* 0x0000000813001223 */ /* 0x000fce0000010013 */
[----:B------:R-:W-:Y:S05]  /*0f20*/  @!P4 BRA `(.L_x_6) ;  /* 0x000000000018c947 */ /* 0x000fea0003800000 */
[----:B------:R-:W-:-:S13]  /*0f30*/  FSETP.NAN.FTZ.AND P1, PT, |R4|, |R4|, PT ;  /* 0x400000040400720b */ /* 0x000fda0003f38200 */
[----:B------:R-:W-:Y:S01]  /*0f40*/  @P1 FADD R0, R4, 10000 ;  /* 0x461c400004001421 */ /* 0x000fe20000000000 */
[----:B------:R-:W-:Y:S06]  /*0f50*/  @P1 BRA `(.L_x_6) ;  /* 0x00000000000c1947 */ /* 0x000fec0003800000 */
[----:B------:R-:W-:-:S13]  /*0f60*/  FSETP.NEU.AND P1, PT, R6, +INF , PT ;  /* 0x7f8000000600780b */ /* 0x000fda0003f2d000 */
[----:B------:R-:W-:-:S04]  /*0f70*/  @!P1 FSETP.GEU.AND P4, PT, R4, RZ, PT ;  /* 0x000000ff0400920b */ /* 0x000fc80003f8e000 */
[----:B------:R-:W-:-:S09]  /*0f80*/  @!P1 SEL R0, RZ, 0x7f800000, !P4 ;  /* 0x7f800000ff009807 */ /* 0x000fd20006000000 */
.L_x_6:
[----:B------:R-:W-:Y:S05]  /*0f90*/  BSYNC B0 ;  /* 0x0000000000007941 */ /* 0x000fea0003800000 */
.L_x_5:
[----:B------:R-:W-:Y:S01]  /*0fa0*/  FSEL R6, R0, 1, P0 ;  /* 0x3f80000000067808 */ /* 0x000fe20000000000 */
[----:B------:R-:W-:Y:S01]  /*0fb0*/  FMUL.FTZ R17, R5, R5 ;  /* 0x0000000505117220 */ /* 0x000fe20000410000 */
[----:B-----5:R-:W-:Y:S01]  /*0fc0*/  SEL R2, R2, RZ, P2 ;  /* 0x000000ff02027207 */ /* 0x020fe20001000000 */
[----:B------:R-:W-:Y:S01]  /*0fd0*/  IMAD.MOV.U32 R7, RZ, RZ, 0x3c0885e4 ;  /* 0x3c0885e4ff077424 */ /* 0x000fe200078e00ff */
[C---:B------:R-:W-:Y:S01]  /*0fe0*/  FSETP.GT.AND P0, PT, |R6|.reuse, 8.50705917302346158658e+37, PT ;  /* 0x7e8000000600780b */ /* 0x040fe20003f04200 */
[----:B------:R-:W-:Y:S01]  /*0ff0*/  BSSY B0, `(.L_x_7) ;  /* 0x000005c000007945 */ /* 0x000fe20003800000 */
[----:B------:R-:W-:Y:S02]  /*1000*/  FSETP.GEU.AND P1, PT, |R6|, 1.175494350822287508e-38, PT ;  /* 0x008000000600780b */ /* 0x000fe40003f2e200 */
[----:B------:R-:W-:-:S09]  /*1010*/  LOP3.LUT R0, R3, 0x1, RZ, 0xc0, !PT ;  /* 0x0000000103007812 */ /* 0x000fd200078ec0ff */
[----:B------:R-:W-:Y:S01]  /*1020*/  @P0 FMUL R6, R6, 0.25 ;  /* 0x3e80000006060820 */ /* 0x000fe20000400000 */
[----:B------:R-:W-:Y:S01]  /*1030*/  @P0 FMUL R2, R2, 0.25 ;  /* 0x3e80000002020820 */ /* 0x000fe20000400000 */
[----:B------:R-:W-:Y:S01]  /*1040*/  ISETP.NE.U32.AND P0, PT, R0, 0x1, PT ;  /* 0x000000010000780c */ /* 0x000fe20003f05070 */
[----:B------:R-:W-:Y:S02]  /*1050*/  IMAD.MOV.U32 R0, RZ, RZ, -0x46b2bead ;  /* 0xb94d4153ff007424 */ /* 0x000fe400078e00ff */
[----:B------:R-:W-:Y:S01]  /*1060*/  @!P1 FMUL R6, R6, 16777216 ;  /* 0x4b80000006069820 */ /* 0x000fe20000400000 */
[----:B------:R-:W-:Y:S01]  /*1070*/  @!P1 FMUL R2, R2, 16777216 ;  /* 0x4b80000002029820 */ /* 0x000fe20000400000 */
[----:B------:R-:W-:Y:S02]  /*1080*/  LOP3.LUT P1, RZ, R3, 0x2, RZ, 0xc0, !PT ;  /* 0x0000000203ff7812 */ /* 0x000fe4000782c0ff */
[----:B------:R-:W0:Y:S06]  /*1090*/  MUFU.RCP R9, R6 ;  /* 0x0000000600097308 */ /* 0x000e2c0000001000 */
[----:B------:R-:W-:-:S02]  /*10a0*/  @!P0 IMAD.MOV.U32 R7, RZ, RZ, 0x3d2aaabb ;  /* 0x3d2aaabbff078424 */ /* 0x000fc400078e00ff */
[----:B0-----:R-:W-:Y:S01]  /*10b0*/  FMUL R9, R9, R2 ;  /* 0x0000000209097220 */ /* 0x001fe20000400000 */
[----:B------:R-:W-:-:S03]  /*10c0*/  @!P0 MOV R2, 0x37cbac00 ;  /* 0x37cbac0000028802 */ /* 0x000fc60000000f00 */
[----:B------:R-:W-:Y:S02]  /*10d0*/  FMUL R4, R9, 0.63661974668502807617 ;  /* 0x3f22f98309047820 */ /* 0x000fe40000400000 */
[C---:B------:R-:W-:Y:S01]  /*10e0*/  @!P0 FFMA.FTZ R0, R17.reuse, R2, -0.0013887860113754868507 ;  /* 0xbab607ed11008423 */ /* 0x040fe20000010002 */
[----:B------:R-:W-:Y:S02]  /*10f0*/  IMAD.MOV.U32 R2, RZ, RZ, -0x41d55558 ;  /* 0xbe2aaaa8ff027424 */ /* 0x000fe400078e00ff */
[----:B------:R-:W-:Y:S01]  /*1100*/  @!P0 IMAD.MOV.U32 R2, RZ, RZ, -0x41000001 ;  /* 0xbeffffffff028424 */ /* 0x000fe200078e00ff */
[----:B------:R-:W0:Y:S01]  /*1110*/  F2I.FTZ.NTZ R4, R4 ;  /* 0x0000000400047305 */ /* 0x000e220000213100 */
[----:B------:R-:W-:Y:S01]  /*1120*/  FFMA.FTZ R7, R17, R0, R7 ;  /* 0x0000000011077223 */ /* 0x000fe20000010007 */
[----:B------:R-:W-:Y:S01]  /*1130*/  FSEL R0, R5, 1, P0 ;  /* 0x3f80000005007808 */ /* 0x000fe20000000000 */
[----:B------:R-:W-:Y:S02]  /*1140*/  FADD.FTZ R5, |R9|, -RZ ;  /* 0x800000ff09057221 */ /* 0x000fe40000010200 */
[C---:B------:R-:W-:Y:S01]  /*1150*/  FFMA.FTZ R7, R17.reuse, R7, R2 ;  /* 0x0000000711077223 */ /* 0x040fe20000010002 */
[----:B------:R-:W-:Y:S01]  /*1160*/  HFMA2.MMA R2, -RZ, RZ, 0, 0 ;  /* 0x00000000ff027435 */ /* 0x000fe200000001ff */
[----:B------:R-:W-:Y:S01]  /*1170*/  FFMA.FTZ R17, R17, R0, RZ ;  /* 0x0000000011117223 */ /* 0x000fe200000100ff */
[----:B------:R-:W-:-:S03]  /*1180*/  FSETP.GE.AND P0, PT, R5, 105615, PT ;  /* 0x47ce47800500780b */ /* 0x000fc60003f06000 */
[----:B------:R-:W-:Y:S01]  /*1190*/  FFMA.FTZ R0, R17, R7, R0 ;  /* 0x0000000711007223 */ /* 0x000fe20000010000 */
[----:B0-----:R-:W-:-:S03]  /*11a0*/  I2FP.F32.S32 R6, R4 ;  /* 0x0000000400067245 */ /* 0x001fc60000201400 */
[----:B------:R-:W-:Y:S02]  /*11b0*/  @P1 FFMA.FTZ R0, R0, -1, RZ ;  /* 0xbf80000000001823 */ /* 0x000fe400000100ff */
[----:B------:R-:W-:-:S04]  /*11c0*/  FFMA.FTZ R3, R6, -1.5707962512969970703, R9 ;  /* 0xbfc90fda06037823 */ /* 0x000fc80000010009 */
[----:B------:R-:W-:-:S04]  /*11d0*/  FFMA.FTZ R3, R6, -7.5497894158615963534e-08, R3 ;  /* 0xb3a2216806037823 */ /* 0x000fc80000010003 */
[----:B------:R-:W-:Y:S01]  /*11e0*/  FFMA.FTZ R6, R6, -5.3903029534742383927e-15, R3 ;  /* 0xa7c234c506067823 */ /* 0x000fe20000010003 */
[----:B------:R-:W-:Y:S06]  /*11f0*/  @!P0 BRA `(.L_x_8) ;  /* 0x0000000000ec8947 */ /* 0x000fec0003800000 */
[----:B------:R-:W-:-:S13]  /*1200*/  FSETP.NEU.AND P0, PT, R5, +INF , PT ;  /* 0x7f8000000500780b */ /* 0x000fda0003f0d000 */
[----:B------:R-:W-:Y:S01]  /*1210*/  @!P0 FMUL.FTZ R6, RZ, R9 ;  /* 0x00000009ff068220 */ /* 0x000fe20000410000 */
[----:B------:R-:W-:Y:S01]  /*1220*/  @!P0 IMAD.MOV.U32 R4, RZ, RZ, RZ ;  /* 0x000000ffff048224 */ /* 0x000fe200078e00ff */
[----:B------:R-:W-:Y:S06]  /*1230*/  @!P0 BRA `(.L_x_8) ;  /* 0x0000000000dc8947 */ /* 0x000fec0003800000 */
[----:B------:R-:W-:Y:S01]  /*1240*/  SHF.R.U32.HI R20, RZ, 0x17, R9 ;  /* 0x00000017ff147819 */ /* 0x000fe20000011609 */
[----:B------:R-:W-:Y:S01]  /*1250*/  IMAD.SHL.U32 R5, R9, 0x100, RZ ;  /* 0x0000010009057824 */ /* 0x000fe200078e00ff */
[----:B------:R-:W-:Y:S01]  /*1260*/  ULDC.64 UR6, c[0x4][0x8] ;  /* 0x0100020000067ab9 */ /* 0x000fe20000000a00 */
[----:B------:R-:W-:Y:S01]  /*1270*/  IMAD.MOV.U32 R8, RZ, RZ, RZ ;  /* 0x000000ffff087224 */ /* 0x000fe200078e00ff */
[----:B------:R-:W-:Y:S01]  /*1280*/  LOP3.LUT R3, R20, 0xe0, RZ, 0xc0, !PT ;  /* 0x000000e014037812 */ /* 0x000fe200078ec0ff */
[----:B------:R-:W-:Y:S01]  /*1290*/  IMAD.MOV.U32 R17, RZ, RZ, RZ ;  /* 0x000000ffff117224 */ /* 0x000fe200078e00ff */
[----:B------:R-:W-:Y:S02]  /*12a0*/  LOP3.LUT R5, R5, 0x80000000, RZ, 0xfc, !PT ;  /* 0x8000000005057812 */ /* 0x000fe400078efcff */
[----:B------:R-:W-:Y:S01]  /*12b0*/  IADD3 R4, R3, -0x80, RZ ;  /* 0xffffff8003047810 */ /* 0x000fe20007ffe0ff */
[----:B------:R-:W-:-:S03]  /*12c0*/  IMAD.MOV.U32 R3, RZ, RZ, R1 ;  /* 0x000000ffff037224 */ /* 0x000fc600078e0001 */
[----:B------:R-:W-:-:S07]  /*12d0*/  SHF.R.U32.HI R4, RZ, 0x5, R4 ;  /* 0x00000005ff047819 */ /* 0x000fce0000011604 */
.L_x_9:
[----:B------:R-:W-:-:S04]  /*12e0*/  IADD3 R6, P0, R8, UR6, RZ ;  /* 0x0000000608067c10 */ /* 0x000fc8000ff1e0ff */
[----:B------:R-:W-:-:S05]  /*12f0*/  IADD3.X R7, R17, UR7, RZ, P0, !PT ;  /* 0x0000000711077c10 */ /* 0x000fca00087fe4ff */
[----:B------:R0:W2:Y:S01]  /*1300*/  LDG.E.CONSTANT R19, desc[UR4][R6.64] ;  /* 0x0000000406137981 */ /* 0x0000a2000c1e9900 */
[----:B------:R-:W-:-:S04]  /*1310*/  IADD3 R8, P1, R8, 0x4, RZ ;  /* 0x0000000408087810 */ /* 0x000fc80007f3e0ff */
[----:B------:R-:W-:Y:S01]  /*1320*/  ISETP.NE.U32.AND P0, PT, R8, 0x18, PT ;  /* 0x000000180800780c */ /* 0x000fe20003f05070 */
[----:B------:R-:W-:Y:S01]  /*1330*/  IMAD.X R17, RZ, RZ, R17, P1 ;  /* 0x000000ffff117224 */ /* 0x000fe200008e0611 */
[----:B0-----:R-:W-:Y:S01]  /*1340*/  MOV R7, RZ ;  /* 0x000000ff00077202 */ /* 0x001fe20000000f00 */
[----:B------:R-:W-:-:S03]  /*1350*/  IMAD.MOV.U32 R6, RZ, RZ, R2 ;  /* 0x000000ffff067224 */ /* 0x000fc600078e0002 */
[----:B------:R-:W-:Y:S01]  /*1360*/  ISETP.NE.AND.EX P0, PT, R17, RZ, PT, P0 ;  /* 0x000000ff1100720c */ /* 0x000fe20003f05300 */
[----:B--2---:R-:W-:-:S04]  /*1370*/  IMAD.WIDE.U32 R18, R5, R19, R6 ;  /* 0x0000001305127225 */ /* 0x004fc800078e0006 */
[----:B------:R-:W-:Y:S01]  /*1380*/  IMAD.MOV.U32 R2, RZ, RZ, R19 ;  /* 0x000000ffff027224 */ /* 0x000fe200078e0013 */
[----:B------:R0:W-:Y:S02]  /*1390*/  STL [R3], R18 ;  /* 0x0000001203007387 */ /* 0x0001e40000100800 */
[----:B0-----:R-:W-:-:S05]  /*13a0*/  VIADD R3, R3, 0x4 ;  /* 0x0000000403037836 */ /* 0x001fca0000000000 */
        /* <DEDUP_REMOVED lines=14> */
[----:B------:R-:W-:Y:S01]  /*1490*/  @P0 IMAD.IADD R4, R7, 0x1, R8 ;  /* 0x0000000107040824 */ /* 0x000fe200078e0208 */
[----:B------:R-:W-:-:S04]  /*14a0*/  @P0 IADD3 R3, R6, R5, RZ ;  /* 0x0000000506030210 */ /* 0x000fc80007ffe0ff */
[C---:B0-----:R-:W-:Y:S01]  /*14b0*/  SHF.L.W.U32.HI R2, R4.reuse, 0x2, R3 ;  /* 0x0000000204027819 */ /* 0x041fe20000010e03 */
[----:B------:R-:W-:-:S03]  /*14c0*/  IMAD.SHL.U32 R4, R4, 0x4, RZ ;  /* 0x0000000404047824 */ /* 0x000fc600078e00ff */
[----:B------:R-:W-:-:S04]  /*14d0*/  SHF.R.S32.HI R5, RZ, 0x1f, R2 ;  /* 0x0000001fff057819 */ /* 0x000fc80000011402 */
[C---:B------:R-:W-:Y:S02]  /*14e0*/  LOP3.LUT R6, R5.reuse, R4, RZ, 0x3c, !PT ;  /* 0x0000000405067212 */ /* 0x040fe400078e3cff */
[----:B------:R-:W-:-:S04]  /*14f0*/  LOP3.LUT R7, R5, R2, RZ, 0x3c, !PT ;  /* 0x0000000205077212 */ /* 0x000fc800078e3cff */
[----:B------:R-:W0:Y:S01]  /*1500*/  I2F.F64.S64 R4, R6 ;  /* 0x0000000600047312 */ /* 0x000e220000301c00 */
[----:B------:R-:W-:Y:S02]  /*1510*/  SHF.R.U32.HI R3, RZ, 0x1e, R3 ;  /* 0x0000001eff037819 */ /* 0x000fe40000011603 */
[----:B------:R-:W-:Y:S01]  /*1520*/  ISETP.GE.AND P0, PT, R9, RZ, PT ;  /* 0x000000ff0900720c */ /* 0x000fe20003f06270 */
[----:B0-----:R-:W-:Y:S01]  /*1530*/  DMUL R18, R4, UR6 ;  /* 0x0000000604127c28 */ /* 0x001fe20008000000 */
[----:B------:R-:W-:-:S09]  /*1540*/  LEA.HI R4, R2, R3, RZ, 0x1 ;  /* 0x0000000302047211 */ /* 0x000fd200078f08ff */
[----:B------:R-:W0:Y:S01]  /*1550*/  F2F.F32.F64 R18, R18 ;  /* 0x0000001200127310 */ /* 0x000e220000301000 */
[----:B------:R-:W-:Y:S01]  /*1560*/  LOP3.LUT R9, R2, R9, RZ, 0x3c, !PT ;  /* 0x0000000902097212 */ /* 0x000fe200078e3cff */
[----:B------:R-:W-:-:S03]  /*1570*/  IMAD.MOV R2, RZ, RZ, -R4 ;  /* 0x000000ffff027224 */ /* 0x000fc600078e0a04 */
[----:B------:R-:W-:Y:S02]  /*1580*/  ISETP.GE.AND P1, PT, R9, RZ, PT ;  /* 0x000000ff0900720c */ /* 0x000fe40003f26270 */
[----:B------:R-:W-:Y:S02]  /*1590*/  @!P0 MOV R4, R2 ;  /* 0x0000000200048202 */ /* 0x000fe40000000f00 */
[----:B0-----:R-:W-:-:S09]  /*15a0*/  FSEL R6, -R18, R18, !P1 ;  /* 0x0000001212067208 */ /* 0x001fd20004800100 */
.L_x_8:
[----:B------:R-:W-:Y:S05]  /*15b0*/  BSYNC B0 ;  /* 0x0000000000007941 */ /* 0x000fea0003800000 */
.L_x_7:
[----:B------:R-:W-:Y:S01]  /*15c0*/  VIADD R19, R11, 0xffffffc0 ;  /* 0xffffffc00b137836 */ /* 0x000fe20000000000 */
[----:B------:R-:W-:-:S04]  /*15d0*/  ULDC.64 UR6, c[0x0][0x218] ;  /* 0x0000860000067ab9 */ /* 0x000fc80000000a00 */
[----:B------:R-:W-:-:S04]  /*15e0*/  LEA.HI R7, R19, R19, RZ, 0x1 ;  /* 0x0000001313077211 */ /* 0x000fc800078f08ff */
[--C-:B------:R-:W-:Y:S02]  /*15f0*/  SHF.R.S32.HI R2, RZ, 0x1, R7.reuse ;  /* 0x00000001ff027819 */ /* 0x100fe40000011407 */
[----:B------:R-:W-:-:S04]  /*1600*/  SHF.R.S32.HI R3, RZ, 0x1f, R7 ;  /* 0x0000001fff037819 */ /* 0x000fc80000011407 */
[----:B------:R-:W-:-:S04]  /*1610*/  LEA.HI R3, R3, R2, RZ, 0x5 ;  /* 0x0000000203037211 */ /* 0x000fc800078f28ff */
[----:B------:R-:W-:-:S05]  /*1620*/  LOP3.LUT R3, R3, 0x7fffffe0, RZ, 0xc0, !PT ;  /* 0x7fffffe003037812 */ /* 0x000fca00078ec0ff */
[----:B------:R-:W-:-:S04]  /*1630*/  IMAD.IADD R3, R2, 0x1, -R3 ;  /* 0x0000000102037824 */ /* 0x000fc800078e0a03 */
[----:B------:R-:W-:-:S05]  /*1640*/  IMAD.SHL.U32 R17, R3, 0x2, RZ ;  /* 0x0000000203117824 */ /* 0x000fca00078e00ff */
[----:B------:R-:W-:-:S05]  /*1650*/  I2FP.F32.S32 R2, R17 ;  /* 0x0000001100027245 */ /* 0x000fca0000201400 */
[----:B------:R-:W-:-:S06]  /*1660*/  FMUL R8, R2, 0.5 ;  /* 0x3f00000002087820 */ /* 0x000fcc0000400000 */
[----:B------:R-:W0:Y:S02]  /*1670*/  FRND.FTZ.FLOOR R8, R8 ;  /* 0x0000000800087307 */ /* 0x000e240000215000 */
[----:B0-----:R-:W-:-:S04]  /*1680*/  FADD R3, R8, R8 ;  /* 0x0000000808037221 */ /* 0x001fc80000000000 */
[----:B------:R-:W-:-:S04]  /*1690*/  FMUL R3, R3, 0.015625 ;  /* 0x3c80000003037820 */ /* 0x000fc80000400000 */
[C---:B------:R-:W-:Y:S01]  /*16a0*/  FADD.FTZ R5, |R3|.reuse, -RZ ;  /* 0x800000ff03057221 */ /* 0x040fe20000010200 */
[----:B------:R-:W-:-:S04]  /*16b0*/  FMUL R2, R3, 0.0001220703125 ;  /* 0x3900000003027820 */ /* 0x000fc80000400000 */
[----:B------:R-:W-:-:S04]  /*16c0*/  FSETP.GT.AND P0, PT, R5, 9.99999979021476795361e+33, PT ;  /* 0x77f684df0500780b */ /* 0x000fc80003f04000 */
[----:B------:R-:W-:-:S05]  /*16d0*/  FSEL R2, R2, R3, P0 ;  /* 0x0000000302027208 */ /* 0x000fca0000000000 */
[----:B------:R-:W-:-:S04]  /*16e0*/  FMUL.FTZ R18, R15, R2 ;  /* 0x000000020f127220 */ /* 0x000fc80000410000 */
[----:B------:R-:W-:-:S04]  /*16f0*/  FFMA.FTZ R20, R15, R2, -R18 ;  /* 0x000000020f147223 */ /* 0x000fc80000010812 */
[----:B------:R-:W-:-:S04]  /*1700*/  FFMA.FTZ R2, R13, R2, R20 ;  /* 0x000000020d027223 */ /* 0x000fc80000010014 */
[----:B------:R-:W-:-:S04]  /*1710*/  FFMA.FTZ R9, RZ, R15, R2 ;  /* 0x0000000fff097223 */ /* 0x000fc80000010002 */
[----:B------:R-:W-:-:S05]  /*1720*/  FADD.FTZ R21, R18, R9 ;  /* 0x0000000912157221 */ /* 0x000fca0000010000 */
[----:B------:R-:W-:-:S04]  /*1730*/  ISETP.NE.AND P0, PT, R21, 0x42b17218, PT ;  /* 0x42b172181500780c */ /* 0x000fc80003f05270 */
[----:B------:R-:W-:-:S05]  /*1740*/  FSEL R2, R21, 88.72283172607421875, P0 ;  /* 0x42b1721715027808 */ /* 0x000fca0000000000 */
[----:B------:R-:W-:-:S04]  /*1750*/  FMUL.FTZ R8, R2, 1.4426950216293334961 ;  /* 0x3fb8aa3b02087820 */ /* 0x000fc80000410000 */
        /* <DEDUP_REMOVED lines=8> */
[----:B------:R-:W-:Y:S01]  /*17e0*/  FMUL R20, R2, 1.4426950216293334961 ;  /* 0x3fb8aa3b02147820 */ /* 0x000fe20000400000 */
[C---:B------:R-:W-:Y:S01]  /*17f0*/  LOP3.LUT R2, R4.reuse, 0x1, RZ, 0xc0, !PT ;  /* 0x0000000104027812 */ /* 0x040fe200078ec0ff */
[----:B------:R-:W-:Y:S01]  /*1800*/  VIADD R4, R4, 0x1 ;  /* 0x0000000104047836 */ /* 0x000fe20000000000 */
[----:B------:R-:W-:Y:S01]  /*1810*/  SHF.L.U32 R8, R23, 0x17, RZ ;  /* 0x0000001717087819 */ /* 0x000fe200000006ff */
[----:B------:R0:W1:Y:S01]  /*1820*/  MUFU.EX2 R25, R20 ;  /* 0x0000001400197308 */ /* 0x0000620000000800 */
[----:B------:R-:W-:Y:S01]  /*1830*/  ISETP.NE.U32.AND P0, PT, R2, 0x1, PT ;  /* 0x000000010200780c */ /* 0x000fe20003f05070 */
[----:B------:R-:W-:Y:S02]  /*1840*/  IMAD.MOV.U32 R23, RZ, RZ, 0x3c0885e4 ;  /* 0x3c0885e4ff177424 */ /* 0x000fe400078e00ff */
[----:B------:R-:W-:Y:S02]  /*1850*/  IMAD.MOV.U32 R2, RZ, RZ, -0x46b2bead ;  /* 0xb94d4153ff027424 */ /* 0x000fe400078e00ff */
[----:B0-----:R-:W-:-:S08]  /*1860*/  IMAD.MOV.U32 R20, RZ, RZ, -0x41d55558 ;  /* 0xbe2aaaa8ff147424 */ /* 0x001fd000078e00ff */
[----:B------:R-:W-:Y:S02]  /*1870*/  @P0 IMAD.MOV.U32 R22, RZ, RZ, 0x37cbac00 ;  /* 0x37cbac00ff160424 */ /* 0x000fe400078e00ff */
[----:B-1----:R-:W-:Y:S01]  /*1880*/  FMUL R8, R8, R25 ;  /* 0x0000001908087220 */ /* 0x002fe20000400000 */
[----:B------:R-:W-:Y:S01]  /*1890*/  FMUL.FTZ R25, R6, R6 ;  /* 0x0000000606197220 */ /* 0x000fe20000410000 */
[----:B------:R-:W-:Y:S01]  /*18a0*/  @P0 MOV R23, 0x3d2aaabb ;  /* 0x3d2aaabb00170802 */ /* 0x000fe20000000f00 */
[----:B------:R-:W-:Y:S02]  /*18b0*/  @P0 IMAD.MOV.U32 R20, RZ, RZ, -0x41000001 ;  /* 0xbeffffffff140424 */ /* 0x000fe400078e00ff */
[----:B------:R-:W-:Y:S01]  /*18c0*/  FSETP.NEU.AND P4, PT, R8, +INF , PT ;  /* 0x7f8000000800780b */ /* 0x000fe20003f8d000 */
[----:B------:R-:W-:-:S03]  /*18d0*/  @P0 FFMA.FTZ R2, R25, R22, -0.0013887860113754868507 ;  /* 0xbab607ed19020423 */ /* 0x000fc60000010016 */
[----:B------:R-:W-:Y:S01]  /*18e0*/  ISETP.NE.OR P1, PT, R21, 0x42b17218, !P4 ;  /* 0x42b172181500780c */ /* 0x000fe20006725670 */
[C---:B------:R-:W-:Y:S01]  /*18f0*/  FFMA.FTZ R23, R25.reuse, R2, R23 ;  /* 0x0000000219177223 */ /* 0x040fe20000010017 */
[----:B------:R-:W-:Y:S02]  /*1900*/  FSEL R2, R6, 1, !P0 ;  /* 0x3f80000006027808 */ /* 0x000fe40004000000 */
[----:B------:R-:W-:Y:S01]  /*1910*/  LOP3.LUT P0, RZ, R4, 0x2, RZ, 0xc0, !PT ;  /* 0x0000000204ff7812 */ /* 0x000fe2000780c0ff */
[----:B------:R-:W-:Y:S01]  /*1920*/  FFMA.FTZ R23, R25, R23, R20 ;  /* 0x0000001719177223 */ /* 0x000fe20000010014 */
[----:B------:R-:W-:Y:S01]  /*1930*/  LOP3.LUT R4, R7, 0xfffffffe, RZ, 0xc0, !PT ;  /* 0xfffffffe07047812 */ /* 0x000fe200078ec0ff */
[----:B------:R-:W-:Y:S01]  /*1940*/  FFMA.FTZ R25, R25, R2, RZ ;  /* 0x0000000219197223 */ /* 0x000fe200000100ff */
[----:B------:R-:W-:Y:S01]  /*1950*/  SHF.R.S32.HI R7, RZ, 0x1f, R14 ;  /* 0x0000001fff077819 */ /* 0x000fe2000001140e */
[----:B------:R-:W-:Y:S01]  /*1960*/  @P4 FADD.FTZ R18, R18, -R21 ;  /* 0x8000001512124221 */ /* 0x000fe20000010000 */
[----:B------:R-:W-:Y:S01]  /*1970*/  IADD3 R19, R19, -R4, RZ ;  /* 0x8000000413137210 */ /* 0x000fe20007ffe0ff */
[----:B------:R-:W-:Y:S01]  /*1980*/  FFMA.FTZ R2, R25, R23, R2 ;  /* 0x0000001719027223 */ /* 0x000fe20000010002 */
[----:B------:R-:W-:-:S02]  /*1990*/  IMAD.MOV.U32 R4, RZ, RZ, RZ ;  /* 0x000000ffff047224 */ /* 0x000fc400078e00ff */
[----:B------:R-:W-:-:S03]  /*19a0*/  @P4 FADD.FTZ R21, R9, R18 ;  /* 0x0000001209154221 */ /* 0x000fc60000010000 */
[----:B------:R-:W-:Y:S01]  /*19b0*/  @P0 FFMA.FTZ R2, R2, -1, RZ ;  /* 0xbf80000002020823 */ /* 0x000fe200000100ff */
[C---:B------:R-:W-:Y:S01]  /*19c0*/  LEA R6, P0, R14.reuse, UR6, 0x2 ;  /* 0x000000060e067c11 */ /* 0x040fe2000f8010ff */
[----:B------:R-:W-:Y:S01]  /*19d0*/  @!P1 FADD R21, R21, 7.62939453125e-06 ;  /* 0x3700000015159421 */ /* 0x000fe20000000000 */
[----:B------:R-:W-:Y:S02]  /*19e0*/  ISETP.GE.AND P1, PT, R19, 0x1, PT ;  /* 0x000000011300780c */ /* 0x000fe40003f26270 */
[----:B------:R-:W-:Y:S02]  /*19f0*/  LEA.HI.X R7, R14, UR7, R7, 0x2, P0 ;  /* 0x000000070e077c11 */ /* 0x000fe400080f1407 */
[----:B------:R-:W-:-:S13]  /*1a00*/  ISETP.GT.AND P0, PT, R11, 0x3f, !P1 ;  /* 0x0000003f0b00780c */ /* 0x000fda0004f04270 */
[----:B------:R0:W5:Y:S01]  /*1a10*/  @P0 LDG.E.EL R4, desc[UR4][R6.64] ;  /* 0x0000000406040981 */ /* 0x000162000c2e1900 */
[----:B------:R-:W-:Y:S01]  /*1a20*/  FADD R14, R5, 10000 ;  /* 0x461c4000050e7421 */ /* 0x000fe20000000000 */
[----:B------:R-:W-:Y:S01]  /*1a30*/  BSSY B0, `(.L_x_10) ;  /* 0x000000c000007945 */ /* 0x000fe20003800000 */
[----:B------:R-:W-:Y:S02]  /*1a40*/  IMAD.MOV.U32 R9, RZ, RZ, 0x7f800000 ;  /* 0x7f800000ff097424 */ /* 0x000fe400078e00ff */
[----:B------:R-:W-:Y:S01]  /*1a50*/  @P4 FFMA.FTZ R9, R8, R21, R8 ;  /* 0x0000001508094223 */ /* 0x000fe20000010008 */
[----:B------:R-:W-:Y:S02]  /*1a60*/  FSETP.NEU.AND P4, PT, R3, RZ, PT ;  /* 0x000000ff0300720b */ /* 0x000fe40003f8d000 */
[----:B------:R-:W-:-:S13]  /*1a70*/  ISETP.GE.AND P5, PT, R14, 0x7f800000, PT ;  /* 0x7f8000000e00780c */ /* 0x000fda0003fa6270 */
[----:B0-----:R-:W-:Y:S05]  /*1a80*/  @!P5 BRA `(.L_x_11) ;  /* 0x000000000018d947 */ /* 0x001fea0003800000 */
[----:B------:R-:W-:-:S13]  /*1a90*/  FSETP.NAN.FTZ.AND P5, PT, |R3|, |R3|, PT ;  /* 0x400000030300720b */ /* 0x000fda0003fb8200 */
[----:B------:R-:W-:Y:S01]  /*1aa0*/  @P5 FADD R9, R3, 10000 ;  /* 0x461c400003095421 */ /* 0x000fe20000000000 */
[----:B------:R-:W-:Y:S06]  /*1ab0*/  @P5 BRA `(.L_x_11) ;  /* 0x00000000000c5947 */ /* 0x000fec0003800000 */
[----:B------:R-:W-:-:S13]  /*1ac0*/  FSETP.NEU.AND P5, PT, R5, +INF , PT ;  /* 0x7f8000000500780b */ /* 0x000fda0003fad000 */
[----:B------:R-:W-:-:S04]  /*1ad0*/  @!P5 FSETP.GEU.AND P6, PT, R3, RZ, PT ;  /* 0x000000ff0300d20b */ /* 0x000fc80003fce000 */
[----:B------:R-:W-:-:S09]  /*1ae0*/  @!P5 SEL R9, RZ, 0x7f800000, !P6 ;  /* 0x7f800000ff09d807 */ /* 0x000fd20007000000 */
.L_x_11:
[----:B------:R-:W-:Y:S05]  /*1af0*/  BSYNC B0 ;  /* 0x0000000000007941 */ /* 0x000fea0003800000 */
.L_x_10:
[----:B------:R-:W-:Y:S01]  /*1b00*/  FSEL R9, R9, 1, P4 ;  /* 0x3f80000009097808 */ /* 0x000fe20002000000 */
[----:B------:R-:W-:Y:S01]  /*1b10*/  BSSY B0, `(.L_x_12) ;  /* 0x000004e000007945 */ /* 0x000fe20003800000 */
[----:B-----5:R-:W-:Y:S02]  /*1b20*/  SEL R4, R4, RZ, P0 ;  /* 0x000000ff04047207 */ /* 0x020fe40000000000 */
[C---:B------:R-:W-:Y:S02]  /*1b30*/  FSETP.GT.AND P4, PT, |R9|.reuse, 8.50705917302346158658e+37, PT ;  /* 0x7e8000000900780b */ /* 0x040fe40003f84200 */
[----:B------:R-:W-:-:S11]  /*1b40*/  FSETP.GEU.AND P5, PT, |R9|, 1.175494350822287508e-38, PT ;  /* 0x008000000900780b */ /* 0x000fd60003fae200 */
[----:B------:R-:W-:Y:S01]  /*1b50*/  @P4 FMUL R9, R9, 0.25 ;  /* 0x3e80000009094820 */ /* 0x000fe20000400000 */
[----:B------:R-:W-:Y:S01]  /*1b60*/  @P4 FMUL R4, R4, 0.25 ;  /* 0x3e80000004044820 */ /* 0x000fe20000400000 */
[----:B------:R-:W-:Y:S02]  /*1b70*/  ISETP.GT.AND P4, PT, R11, 0x3f, PT ;  /* 0x0000003f0b00780c */ /* 0x000fe40003f84270 */
[----:B------:R-:W-:Y:S01]  /*1b80*/  @!P5 FMUL R9, R9, 16777216 ;  /* 0x4b8000000909d820 */ /* 0x000fe20000400000 */
[----:B------:R-:W-:-:S05]  /*1b90*/  @!P5 FMUL R4, R4, 16777216 ;  /* 0x4b8000000404d820 */ /* 0x000fca0000400000 */
[----:B------:R-:W0:Y:S02]  /*1ba0*/  MUFU.RCP R9, R9 ;  /* 0x0000000900097308 */ /* 0x000e240000001000 */
[----:B0-----:R-:W-:-:S04]  /*1bb0*/  FMUL R20, R9, R4 ;  /* 0x0000000409147220 */ /* 0x001fc80000400000 */
        /* <DEDUP_REMOVED lines=12> */
[----:B------:R-:W-:Y:S01]  /*1c80*/  @!P5 MOV R5, RZ ;  /* 0x000000ff0005d202 */ /* 0x000fe20000000f00 */
[----:B------:R-:W-:Y:S06]  /*1c90*/  @!P5 BRA `(.L_x_13) ;  /* 0x0000000000d4d947 */ /* 0x000fec0003800000 */
[----:B------:R-:W-:Y:S01]  /*1ca0*/  SHF.R.U32.HI R21, RZ, 0x17, R20 ;  /* 0x00000017ff157819 */ /* 0x000fe20000011614 */
[----:B------:R-:W-:Y:S01]  /*1cb0*/  IMAD.SHL.U32 R5, R20, 0x100, RZ ;  /* 0x0000010014057824 */ /* 0x000fe200078e00ff */
[----:B------:R-:W-:Y:S01]  /*1cc0*/  CS2R R24, SRZ ;  /* 0x0000000000187805 */ /* 0x000fe2000001ff00 */
[----:B------:R-:W-:Y:S01]  /*1cd0*/  ULDC.64 UR6, c[0x4][0x8] ;  /* 0x0100020000067ab9 */ /* 0x000fe20000000a00 */
[----:B------:R-:W-:Y:S02]  /*1ce0*/  LOP3.LUT R3, R21, 0xe0, RZ, 0xc0, !PT ;  /* 0x000000e015037812 */ /* 0x000fe400078ec0ff */
[----:B------:R-:W-:-:S03]  /*1cf0*/  LOP3.LUT R18, R5, 0x80000000, RZ, 0xfc, !PT ;  /* 0x8000000005127812 */ /* 0x000fc600078efcff */
[----:B------:R-:W-:Y:S02]  /*1d00*/  VIADD R14, R3, 0xffffff80 ;  /* 0xffffff80030e7836 */ /* 0x000fe40000000000 */
[----:B------:R-:W-:-:S03]  /*1d10*/  IMAD.MOV.U32 R3, RZ, RZ, R1 ;  /* 0x000000ffff037224 */ /* 0x000fc600078e0001 */
[----:B------:R-:W-:-:S07]  /*1d20*/  SHF.R.U32.HI R14, RZ, 0x5, R14 ;  /* 0x00000005ff0e7819 */ /* 0x000fce000001160e */
.L_x_14:
[----:B------:R-:W-:-:S04]  /*1d30*/  IADD3 R8, P5, R24, UR6, RZ ;  /* 0x0000000618087c10 */ /* 0x000fc8000ffbe0ff */
[----:B------:R-:W-:Y:S02]  /*1d40*/  IADD3.X R9, R25, UR7, RZ, P5, !PT ;  /* 0x0000000719097c10 */ /* 0x000fe4000affe4ff */
[----:B------:R-:W-:-:S04]  /*1d50*/  IADD3 R24, P5, R24, 0x4, RZ ;  /* 0x0000000418187810 */ /* 0x000fc80007fbe0ff */
[----:B------:R-:W2:Y:S01]  /*1d60*/  LDG.E.CONSTANT R9, desc[UR4][R8.64] ;  /* 0x0000000408097981 */ /* 0x000ea2000c1e9900 */
[----:B------:R-:W-:Y:S02]  /*1d70*/  IADD3.X R25, RZ, R25, RZ, P5, !PT ;  /* 0x00000019ff197210 */ /* 0x000fe40002ffe4ff */
[----:B------:R-:W-:-:S04]  /*1d80*/  ISETP.NE.U32.AND P5, PT, R24, 0x18, PT ;  /* 0x000000181800780c */ /* 0x000fc80003fa5070 */
[----:B------:R-:W-:Y:S01]  /*1d90*/  ISETP.NE.AND.EX P5, PT, R25, RZ, PT, P5 ;  /* 0x000000ff1900720c */ /* 0x000fe20003fa5350 */
[----:B------:R-:W-:Y:S02]  /*1da0*/  IMAD.MOV.U32 R5, RZ, RZ, RZ ;  /* 0x000000ffff057224 */ /* 0x000fe400078e00ff */
[----:B--2---:R-:W-:-:S04]  /*1db0*/  IMAD.WIDE.U32 R22, R18, R9, R4 ;  /* 0x0000000912167225 */ /* 0x004fc800078e0004 */
[----:B------:R-:W-:Y:S01]  /*1dc0*/  IMAD.MOV.U32 R4, RZ, RZ, R23 ;  /* 0x000000ffff047224 */ /* 0x000fe200078e0017 */
[----:B------:R0:W-:Y:S02]  /*1dd0*/  STL [R3], R22 ;  /* 0x0000001603007387 */ /* 0x0001e40000100800 */
[----:B0-----:R-:W-:-:S03]  /*1de0*/  VIADD R3, R3, 0x4 ;  /* 0x0000000403037836 */ /* 0x001fc60000000000 */
        /* <DEDUP_REMOVED lines=10> */
[----:B---3--:R-:W-:-:S02]  /*1e90*/  @P5 SHF.L.U32 R9, R3, R21, RZ ;  /* 0x0000001503095219 */ /* 0x008fc400000006ff */
[-C--:B----4-:R-:W-:Y:S02]  /*1ea0*/  @P5 SHF.R.U32.HI R18, RZ, R5.reuse, R14 ;  /* 0x00000005ff125219 */ /* 0x090fe4000001160e */
[----:B--2---:R-:W-:Y:S02]  /*1eb0*/  @P5 SHF.R.U32.HI R14, RZ, R5, R8 ;  /* 0x00000005ff0e5219 */ /* 0x004fe40000011608 */
[----:B------:R-:W-:Y:S02]  /*1ec0*/  @P5 SHF.L.U32 R5, R8, R21, RZ ;  /* 0x0000001508055219 */ /* 0x000fe400000006ff */
[----:B------:R-:W-:-:S03]  /*1ed0*/  @P5 IADD3 R3, R9, R14, RZ ;  /* 0x0000000e09035210 */ /* 0x000fc60007ffe0ff */
[----:B------:R-:W-:Y:S01]  /*1ee0*/  @P5 IMAD.IADD R8, R5, 0x1, R18 ;  /* 0x0000000105085824 */ /* 0x000fe200078e0212 */
[--C-:B------:R-:W-:Y:S02]  /*1ef0*/  SHF.R.U32.HI R5, RZ, 0x1e, R3.reuse ;  /* 0x0000001eff057819 */ /* 0x100fe40000011603 */
[----:B------:R-:W-:Y:S02]  /*1f00*/  ISETP.GE.AND P5, PT, R20, RZ, PT ;  /* 0x000000ff1400720c */ /* 0x000fe40003fa6270 */
[----:B------:R-:W-:-:S04]  /*1f10*/  SHF.L.W.U32.HI R3, R8, 0x2, R3 ;  /* 0x0000000208037819 */ /* 0x000fc80000010e03 */
[----:B------:R-:W-:-:S05]  /*1f20*/  LEA.HI R5, R3, R5, RZ, 0x1 ;  /* 0x0000000503057211 */ /* 0x000fca00078f08ff */
[----:B0-----:R-:W-:Y:S01]  /*1f30*/  IMAD.MOV R4, RZ, RZ, -R5 ;  /* 0x000000ffff047224 */ /* 0x001fe200078e0a05 */
[----:B------:R-:W-:-:S03]  /*1f40*/  SHF.L.U32 R8, R8, 0x2, RZ ;  /* 0x0000000208087819 */ /* 0x000fc600000006ff */
[----:B------:R-:W-:Y:S01]  /*1f50*/  @!P5 IMAD.MOV.U32 R5, RZ, RZ, R4 ;  /* 0x000000ffff05d224 */ /* 0x000fe200078e0004 */
[----:B------:R-:W-:-:S04]  /*1f60*/  SHF.R.S32.HI R4, RZ, 0x1f, R3 ;  /* 0x0000001fff047819 */ /* 0x000fc80000011403 */
[C---:B------:R-:W-:Y:S02]  /*1f70*/  LOP3.LUT R8, R4.reuse, R8, RZ, 0x3c, !PT ;  /* 0x0000000804087212 */ /* 0x040fe400078e3cff */
[----:B------:R-:W-:-:S06]  /*1f80*/  LOP3.LUT R9, R4, R3, RZ, 0x3c, !PT ;  /* 0x0000000304097212 */ /* 0x000fcc00078e3cff */
[----:B------:R-:W0:Y:S02]  /*1f90*/  I2F.F64.S64 R8, R8 ;  /* 0x0000000800087312 */ /* 0x000e240000301c00 */
[----:B0-----:R-:W-:Y:S01]  /*1fa0*/  DMUL R22, R8, UR6 ;  /* 0x0000000608167c28 */ /* 0x001fe20008000000 */
[----:B------:R-:W-:-:S09]  /*1fb0*/  LOP3.LUT R3, R3, R20, RZ, 0x3c, !PT ;  /* 0x0000001403037212 */ /* 0x000fd200078e3cff */
[----:B------:R-:W0:Y:S01]  /*1fc0*/  F2F.F32.F64 R22, R22 ;  /* 0x0000001600167310 */ /* 0x000e220000301000 */
[----:B------:R-:W-:-:S04]  /*1fd0*/  ISETP.GE.AND P5, PT, R3, RZ, PT ;  /* 0x000000ff0300720c */ /* 0x000fc80003fa6270 */
[----:B0-----:R-:W-:-:S09]  /*1fe0*/  FSEL R3, -R22, R22, !P5 ;  /* 0x0000001616037208 */ /* 0x001fd20006800100 */
.L_x_13:
[----:B------:R-:W-:Y:S05]  /*1ff0*/  BSYNC B0 ;  /* 0x0000000000007941 */ /* 0x000fea0003800000 */
.L_x_12:
[----:B------:R-:W-:Y:S02]  /*2000*/  VIADD R17, R17, 0x1 ;  /* 0x0000000111117836 */ /* 0x000fe40000000000 */
[----:B------:R-:W-:Y:S01]  /*2010*/  FMUL.FTZ R22, R3, R3 ;  /* 0x0000000303167220 */ /* 0x000fe20000410000 */
[----:B------:R-:W-:Y:S02]  /*2020*/  BSSY B0, `(.L_x_15) ;  /* 0x000003e000007945 */ /* 0x000fe40003800000 */
        /* <DEDUP_REMOVED lines=8> */
[----:B------:R-:W-:Y:S02]  /*20b0*/  FSEL R4, R21, R8, P5 ;  /* 0x0000000815047208 */ /* 0x000fe40002800000 */
[----:B------:R-:W-:-:S03]  /*20c0*/  MOV R21, 0x3c0885e4 ;  /* 0x3c0885e400157802 */ /* 0x000fc60000000f00 */
        /* <DEDUP_REMOVED lines=11> */
[----:B------:R-:W-:Y:S01]  /*2180*/  FSETP.GT.AND P5, PT, R18, 126, PT ;  /* 0x42fc00001200780b */ /* 0x000fe20003fa4000 */
[----:B------:R-:W-:-:S03]  /*2190*/  IMAD.MOV.U32 R18, RZ, RZ, -0x46b2bead ;  /* 0xb94d4153ff127424 */ /* 0x000fc600078e00ff */
[----:B------:R-:W-:Y:S02]  /*21a0*/  FSEL R17, R16, R17, P5 ;  /* 0x0000001110117208 */ /* 0x000fe40002800000 */
[----:B------:R-:W-:-:S03]  /*21b0*/  LOP3.LUT R16, R5, 0x1, RZ, 0xc0, !PT ;  /* 0x0000000105107812 */ /* 0x000fc600078ec0ff */
[C---:B------:R-:W-:Y:S01]  /*21c0*/  FFMA.FTZ R4, R17.reuse, -0.69314718246459960938, R4 ;  /* 0xbf31721811047823 */ /* 0x040fe20000010004 */
[----:B------:R-:W-:Y:S01]  /*21d0*/  ISETP.NE.U32.AND P5, PT, R16, 0x1, PT ;  /* 0x000000011000780c */ /* 0x000fe20003fa5070 */
[----:B------:R-:W-:Y:S02]  /*21e0*/  IMAD.MOV.U32 R16, RZ, RZ, -0x41d55558 ;  /* 0xbe2aaaa8ff107424 */ /* 0x000fe400078e00ff */
[----:B------:R-:W-:Y:S01]  /*21f0*/  FFMA.FTZ R4, R17, 1.9046542121259335545e-09, R4 ;  /* 0x3102e30811047823 */ /* 0x000fe20000010004 */
[----:B------:R-:W-:Y:S01]  /*2200*/  FSEL R3, R3, 1, P5 ;  /* 0x3f80000003037808 */ /* 0x000fe20002800000 */
[----:B------:R-:W-:Y:S02]  /*2210*/  FADD R17, R17, 12583039 ;  /* 0x4b40007f11117421 */ /* 0x000fe40000000000 */
[----:B------:R-:W-:Y:S02]  /*2220*/  FMUL R4, R4, 1.4426950216293334961 ;  /* 0x3fb8aa3b04047820 */ /* 0x000fe40000400000 */
[----:B------:R-:W-:-:S04]  /*2230*/  IMAD.SHL.U32 R17, R17, 0x800000, RZ ;  /* 0x0080000011117824 */ /* 0x000fc800078e00ff */
[----:B------:R-:W-:Y:S01]  /*2240*/  @!P5 IMAD.MOV.U32 R23, RZ, RZ, 0x37cbac00 ;  /* 0x37cbac00ff17d424 */ /* 0x000fe200078e00ff */
[----:B------:R-:W0:Y:S01]  /*2250*/  MUFU.EX2 R4, R4 ;  /* 0x0000000400047308 */ /* 0x000e220000000800 */
[----:B------:R-:W-:Y:S01]  /*2260*/  @!P5 MOV R21, 0x3d2aaabb ;  /* 0x3d2aaabb0015d802 */ /* 0x000fe20000000f00 */
[----:B------:R-:W-:Y:S02]  /*2270*/  @!P5 IMAD.MOV.U32 R16, RZ, RZ, -0x41000001 ;  /* 0xbeffffffff10d424 */ /* 0x000fe400078e00ff */
[C---:B------:R-:W-:Y:S01]  /*2280*/  @!P5 FFMA.FTZ R18, R22.reuse, R23, -0.0013887860113754868507 ;  /* 0xbab607ed1612d423 */ /* 0x040fe20000010017 */
[----:B------:R-:W-:Y:S02]  /*2290*/  LOP3.LUT P5, RZ, R5, 0x2, RZ, 0xc0, !PT ;  /* 0x0000000205ff7812 */ /* 0x000fe400078ac0ff */
[----:B------:R-:W-:Y:S01]  /*22a0*/  MOV R5, 0x7f800000 ;  /* 0x7f80000000057802 */ /* 0x000fe20000000f00 */
[C---:B------:R-:W-:Y:S01]  /*22b0*/  FFMA.FTZ R21, R22.reuse, R18, R21 ;  /* 0x0000001216157223 */ /* 0x040fe20000010015 */
[----:B------:R-:W-:-:S03]  /*22c0*/  FFMA.FTZ R18, R22, R3, RZ ;  /* 0x0000000316127223 */ /* 0x000fc600000100ff */
[----:B------:R-:W-:-:S04]  /*22d0*/  FFMA.FTZ R16, R22, R21, R16 ;  /* 0x0000001516107223 */ /* 0x000fc80000010010 */
[----:B------:R-:W-:Y:S01]  /*22e0*/  FFMA.FTZ R3, R18, R16, R3 ;  /* 0x0000001012037223 */ /* 0x000fe20000010003 */
[----:B0-----:R-:W-:Y:S01]  /*22f0*/  FMUL R17, R17, R4 ;  /* 0x0000000411117220 */ /* 0x001fe20000400000 */
[----:B------:R-:W-:Y:S02]  /*2300*/  FADD R4, R9, 10000 ;  /* 0x461c400009047421 */ /* 0x000fe40000000000 */
[----:B------:R-:W-:Y:S02]  /*2310*/  @P5 FFMA.FTZ R3, R3, -1, RZ ;  /* 0xbf80000003035823 */ /* 0x000fe400000100ff */
[----:B------:R-:W-:-:S04]  /*2320*/  FSETP.NEU.AND P5, PT, R17, +INF , PT ;  /* 0x7f8000001100780b */ /* 0x000fc80003fad000 */
[----:B------:R-:W-:-:S09]  /*2330*/  ISETP.NE.OR P6, PT, R13, 0x42b17218, !P5 ;  /* 0x42b172180d00780c */ /* 0x000fd20006fc5670 */
[----:B------:R-:W-:-:S04]  /*2340*/  @P5 FADD.FTZ R14, R14, -R13 ;  /* 0x8000000d0e0e5221 */ /* 0x000fc80000010000 */
[----:B------:R-:W-:-:S04]  /*2350*/  @P5 FADD.FTZ R14, R15, R14 ;  /* 0x0000000e0f0e5221 */ /* 0x000fc80000010000 */
[----:B------:R-:W-:-:S04]  /*2360*/  @!P6 FADD R14, R14, 7.62939453125e-06 ;  /* 0x370000000e0ee421 */ /* 0x000fc80000000000 */
[----:B------:R-:W-:Y:S01]  /*2370*/  @P5 FFMA.FTZ R5, R17, R14, R17 ;  /* 0x0000000e11055223 */ /* 0x000fe20000010011 */
[----:B------:R-:W-:-:S13]  /*2380*/  ISETP.GE.AND P5, PT, R4, 0x7f800000, PT ;  /* 0x7f8000000400780c */ /* 0x000fda0003fa6270 */
[----:B------:R-:W-:Y:S05]  /*2390*/  @!P5 BRA `(.L_x_16) ;  /* 0x000000000018d947 */ /* 0x000fea0003800000 */
[----:B------:R-:W-:-:S13]  /*23a0*/  FSETP.NAN.FTZ.AND P5, PT, |R8|, |R8|, PT ;  /* 0x400000080800720b */ /* 0x000fda0003fb8200 */
[----:B------:R-:W-:Y:S01]  /*23b0*/  @P5 FADD R5, R8, 10000 ;  /* 0x461c400008055421 */ /* 0x000fe20000000000 */
[----:B------:R-:W-:Y:S06]  /*23c0*/  @P5 BRA `(.L_x_16) ;  /* 0x00000000000c5947 */ /* 0x000fec0003800000 */
[----:B------:R-:W-:-:S13]  /*23d0*/  FSETP.NEU.AND P5, PT, R9, +INF , PT ;  /* 0x7f8000000900780b */ /* 0x000fda0003fad000 */
[----:B------:R-:W-:-:S04]  /*23e0*/  @!P5 FSETP.GEU.AND P6, PT, R8, RZ, PT ;  /* 0x000000ff0800d20b */ /* 0x000fc80003fce000 */
[----:B------:R-:W-:-:S09]  /*23f0*/  @!P5 SEL R5, RZ, 0x7f800000, !P6 ;  /* 0x7f800000ff05d807 */ /* 0x000fd20007000000 */
.L_x_16:
[----:B------:R-:W-:Y:S05]  /*2400*/  BSYNC B0 ;  /* 0x0000000000007941 */ /* 0x000fea0003800000 */
.L_x_15:
[----:B------:R-:W-:Y:S01]  /*2410*/  ISETP.GT.AND P4, PT, R19, RZ, P4 ;  /* 0x000000ff1300720c */ /* 0x000fe20002784270 */
[----:B------:R-:W-:Y:S01]  /*2420*/  IMAD.MOV.U32 R4, RZ, RZ, RZ ;  /* 0x000000ffff047224 */ /* 0x000fe200078e00ff */
[----:B------:R-:W-:-:S04]  /*2430*/  FSETP.NEU.AND P5, PT, R8, RZ, PT ;  /* 0x000000ff0800720b */ /* 0x000fc80003fad000 */
[----:B------:R-:W-:-:S07]  /*2440*/  FSEL R8, R5, 1, P5 ;  /* 0x3f80000005087808 */ /* 0x000fce0002800000 */
[----:B------:R-:W2:Y:S01]  /*2450*/  @P4 LDG.E.EL R4, desc[UR4][R6.64] ;  /* 0x0000000406044981 */ /* 0x000ea2000c2e1900 */
[C---:B------:R-:W-:Y:S01]  /*2460*/  FSETP.GT.AND P5, PT, |R8|.reuse, 8.50705917302346158658e+37, PT ;  /* 0x7e8000000800780b */ /* 0x040fe20003fa4200 */
[----:B------:R-:W-:Y:S01]  /*2470*/  BSSY B0, `(.L_x_17) ;  /* 0x000004e000007945 */ /* 0x000fe20003800000 */
[----:B------:R-:W-:-:S11]  /*2480*/  FSETP.GEU.AND P6, PT, |R8|, 1.175494350822287508e-38, PT ;  /* 0x008000000800780b */ /* 0x000fd60003fce200 */
[----:B------:R-:W-:-:S04]  /*2490*/  @P5 FMUL R8, R8, 0.25 ;  /* 0x3e80000008085820 */ /* 0x000fc80000400000 */
[----:B------:R-:W-:-:S04]  /*24a0*/  @!P6 FMUL R8, R8, 16777216 ;  /* 0x4b8000000808e820 */ /* 0x000fc80000400000 */
[----:B------:R-:W0:Y:S01]  /*24b0*/  MUFU.RCP R13, R8 ;  /* 0x00000008000d7308 */ /* 0x000e220000001000 */
[----:B--2---:R-:W-:-:S05]  /*24c0*/  SEL R4, R4, RZ, P4 ;  /* 0x000000ff04047207 */ /* 0x004fca0002000000 */
[----:B------:R-:W-:-:S04]  /*24d0*/  @P5 FMUL R4, R4, 0.25 ;  /* 0x3e80000004045820 */ /* 0x000fc80000400000 */
[----:B------:R-:W-:-:S04]  /*24e0*/  @!P6 FMUL R4, R4, 16777216 ;  /* 0x4b8000000404e820 */ /* 0x000fc80000400000 */
        /* <DEDUP_REMOVED lines=25> */
.L_x_19:
[----:B------:R-:W-:-:S04]  /*2680*/  IADD3 R8, P5, R17, UR6, RZ ;  /* 0x0000000611087c10 */ /* 0x000fc8000ffbe0ff */
[----:B------:R-:W-:Y:S02]  /*2690*/  IADD3.X R9, R18, UR7, RZ, P5, !PT ;  /* 0x0000000712097c10 */ /* 0x000fe4000affe4ff */
[----:B------:R-:W-:-:S03]  /*26a0*/  IADD3 R17, P5, R17, 0x4, RZ ;  /* 0x0000000411117810 */ /* 0x000fc60007fbe0ff */
[----:B------:R0:W2:Y:S01]  /*26b0*/  LDG.E.CONSTANT R15, desc[UR4][R8.64] ;  /* 0x00000004080f7981 */ /* 0x0000a2000c1e9900 */
[----:B------:R-:W-:Y:S02]  /*26c0*/  IADD3.X R18, RZ, R18, RZ, P5, !PT ;  /* 0x00000012ff127210 */ /* 0x000fe40002ffe4ff */
[----:B------:R-:W-:-:S04]  /*26d0*/  ISETP.NE.U32.AND P5, PT, R17, 0x18, PT ;  /* 0x000000181100780c */ /* 0x000fc80003fa5070 */
[----:B------:R-:W-:Y:S01]  /*26e0*/  ISETP.NE.AND.EX P5, PT, R18, RZ, PT, P5 ;  /* 0x000000ff1200720c */ /* 0x000fe20003fa5350 */
[----:B0-----:R-:W-:Y:S02]  /*26f0*/  IMAD.MOV.U32 R8, RZ, RZ, R4 ;  /* 0x000000ffff087224 */ /* 0x001fe400078e0004 */
[----:B------:R-:W-:Y:S02]  /*2700*/  IMAD.MOV.U32 R9, RZ, RZ, RZ ;  /* 0x000000ffff097224 */ /* 0x000fe400078e00ff */
[----:B--2---:R-:W-:-:S05]  /*2710*/  IMAD.WIDE.U32 R14, R7, R15, R8 ;  /* 0x0000000f070e7225 */ /* 0x004fca00078e0008 */
[----:B------:R0:W-:Y:S01]  /*2720*/  STL [R5], R14 ;  /* 0x0000000e05007387 */ /* 0x0001e20000100800 */
[----:B------:R-:W-:Y:S01]  /*2730*/  MOV R4, R15 ;  /* 0x0000000f00047202 */ /* 0x000fe20000000f00 */
[----:B0-----:R-:W-:Y:S01]  /*2740*/  VIADD R5, R5, 0x4 ;  /* 0x0000000405057836 */ /* 0x001fe20000000000 */
[----:B------:R-:W-:Y:S06]  /*2750*/  @P5 BRA `(.L_x_19) ;  /* 0xfffffffc00c85947 */ /* 0x000fec000383ffff */
        /* <DEDUP_REMOVED lines=12> */
[----:B------:R-:W-:Y:S02]  /*2820*/  @P5 SHF.R.U32.HI R7, RZ, R7, R6 ;  /* 0x00000007ff075219 */ /* 0x000fe40000011606 */
[----:B------:R-:W-:-:S03]  /*2830*/  @P5 IADD3 R6, R9, R14, RZ ;  /* 0x0000000e09065210 */ /* 0x000fc60007ffe0ff */
[----:B------:R-:W-:-:S05]  /*2840*/  @P5 IMAD.IADD R5, R8, 0x1, R7 ;  /* 0x0000000108055824 */ /* 0x000fca00078e0207 */
[C---:B------:R-:W-:Y:S02]  /*2850*/  SHF.L.W.U32.HI R14, R6.reuse, 0x2, R5 ;  /* 0x00000002060e7819 */ /* 0x040fe40000010e05 */
[----:B------:R-:W-:Y:S02]  /*2860*/  SHF.L.U32 R6, R6, 0x2, RZ ;  /* 0x0000000206067819 */ /* 0x000fe400000006ff */
[----:B------:R-:W-:-:S04]  /*2870*/  SHF.R.S32.HI R7, RZ, 0x1f, R14 ;  /* 0x0000001fff077819 */ /* 0x000fc8000001140e */
[C---:B------:R-:W-:Y:S02]  /*2880*/  LOP3.LUT R8, R7.reuse, R6, RZ, 0x3c, !PT ;  /* 0x0000000607087212 */ /* 0x040fe400078e3cff */
[----:B------:R-:W-:-:S04]  /*2890*/  LOP3.LUT R9, R7, R14, RZ, 0x3c, !PT ;  /* 0x0000000e07097212 */ /* 0x000fc800078e3cff */
[----:B------:R-:W1:Y:S01]  /*28a0*/  I2F.F64.S64 R6, R8 ;  /* 0x0000000800067312 */ /* 0x000e620000301c00 */
[----:B0-----:R-:W-:Y:S02]  /*28b0*/  SHF.R.U32.HI R4, RZ, 0x1e, R5 ;  /* 0x0000001eff047819 */ /* 0x001fe40000011605 */
[----:B------:R-:W-:Y:S01]  /*28c0*/  ISETP.GE.AND P5, PT, R13, RZ, PT ;  /* 0x000000ff0d00720c */ /* 0x000fe20003fa6270 */
[----:B-1----:R-:W-:Y:S01]  /*28d0*/  DMUL R6, R6, UR6 ;  /* 0x0000000606067c28 */ /* 0x002fe20008000000 */
[C---:B------:R-:W-:Y:S02]  /*28e0*/  LEA.HI R5, R14.reuse, R4, RZ, 0x1 ;  /* 0x000000040e057211 */ /* 0x040fe400078f08ff */
[----:B------:R-:W-:-:S07]  /*28f0*/  LOP3.LUT R13, R14, R13, RZ, 0x3c, !PT ;  /* 0x0000000d0e0d7212 */ /* 0x000fce00078e3cff */
[----:B------:R-:W0:Y:S01]  /*2900*/  F2F.F32.F64 R6, R6 ;  /* 0x0000000600067310 */ /* 0x000e220000301000 */
[----:B------:R-:W-:-:S04]  /*2910*/  IMAD.MOV R4, RZ, RZ, -R5 ;  /* 0x000000ffff047224 */ /* 0x000fc800078e0a05 */
[----:B------:R-:W-:Y:S01]  /*2920*/  @!P5 IMAD.MOV.U32 R5, RZ, RZ, R4 ;  /* 0x000000ffff05d224 */ /* 0x000fe200078e0004 */
[----:B------:R-:W-:-:S04]  /*2930*/  ISETP.GE.AND P5, PT, R13, RZ, PT ;  /* 0x000000ff0d00720c */ /* 0x000fc80003fa6270 */
[----:B0-----:R-:W-:-:S09]  /*2940*/  FSEL R14, -R6, R6, !P5 ;  /* 0x00000006060e7208 */ /* 0x001fd20006800100 */
.L_x_18:
[----:B------:R-:W-:Y:S05]  /*2950*/  BSYNC B0 ;  /* 0x0000000000007941 */ /* 0x000fea0003800000 */
.L_x_17:
[----:B------:R-:W-:Y:S01]  /*2960*/  LOP3.LUT R4, R5, 0x1, RZ, 0xc0, !PT ;  /* 0x0000000105047812 */ /* 0x000fe200078ec0ff */
[----:B------:R-:W-:Y:S01]  /*2970*/  FMUL.FTZ R16, R14, R14 ;  /* 0x0000000e0e107220 */ /* 0x000fe20000410000 */
[----:B------:R-:W-:Y:S01]  /*2980*/  FSEL R9, R0, RZ, P3 ;  /* 0x000000ff00097208 */ /* 0x000fe20001800000 */
[----:B------:R-:W-:Y:S01]  /*2990*/  IMAD.MOV.U32 R6, RZ, RZ, -0x46b2bead ;  /* 0xb94d4153ff067424 */ /* 0x000fe200078e00ff */
[----:B------:R-:W-:Y:S01]  /*29a0*/  ISETP.NE.U32.AND P3, PT, R4, 0x1, PT ;  /* 0x000000010400780c */ /* 0x000fe20003f65070 */
[----:B------:R-:W-:Y:S01]  /*29b0*/  IMAD.MOV.U32 R8, RZ, RZ, -0x41d55558 ;  /* 0xbe2aaaa8ff087424 */ /* 0x000fe200078e00ff */
[----:B------:R-:W-:Y:S02]  /*29c0*/  MOV R7, 0x3c0885e4 ;  /* 0x3c0885e400077802 */ /* 0x000fe40000000f00 */
[----:B------:R-:W-:Y:S02]  /*29d0*/  FSEL R0, R14, 1, !P3 ;  /* 0x3f8000000e007808 */ /* 0x000fe40005800000 */
[----:B------:R-:W-:-:S02]  /*29e0*/  ISETP.GE.AND P6, PT, R10, 0x1, PT ;  /* 0x000000010a00780c */ /* 0x000fc40003fc6270 */
[----:B------:R-:W-:-:S05]  /*29f0*/  ISETP.GE.AND P5, PT, R11, 0x40, PT ;  /* 0x000000400b00780c */ /* 0x000fca0003fa6270 */
[----:B------:R-:W-:Y:S01]  /*2a00*/  @P3 IMAD.MOV.U32 R13, RZ, RZ, 0x37cbac00 ;  /* 0x37cbac00ff0d3424 */ /* 0x000fe200078e00ff */
[----:B------:R-:W-:Y:S01]  /*2a10*/  @P3 MOV R7, 0x3d2aaabb ;  /* 0x3d2aaabb00073802 */ /* 0x000fe20000000f00 */
[----:B------:R-:W-:Y:S02]  /*2a20*/  @P3 IMAD.MOV.U32 R8, RZ, RZ, -0x41000001 ;  /* 0xbeffffffff083424 */ /* 0x000fe400078e00ff */
[----:B------:R-:W-:Y:S01]  /*2a30*/  @P3 FFMA.FTZ R6, R16, R13, -0.0013887860113754868507 ;  /* 0xbab607ed10063423 */ /* 0x000fe2000001000d */
[----:B------:R-:W-:Y:S01]  /*2a40*/  VIADD R13, R5, 0x1 ;  /* 0x00000001050d7836 */ /* 0x000fe20000000000 */
[----:B------:R-:W-:Y:S01]  /*2a50*/  @P6 FSEL R9, R2, RZ, P2 ;  /* 0x000000ff02096208 */ /* 0x000fe20001000000 */
[----:B------:R-:W0:Y:S01]  /*2a60*/  LDC.64 R4, c[0x0][0x220] ;  /* 0x00008800ff047b82 */ /* 0x000e220000000a00 */
[C---:B------:R-:W-:Y:S01]  /*2a70*/  FFMA.FTZ R7, R16.reuse, R6, R7 ;  /* 0x0000000610077223 */ /* 0x040fe20000010007 */
[----:B------:R-:W-:Y:S02]  /*2a80*/  FSEL R6, R3, RZ, P0 ;  /* 0x000000ff03067208 */ /* 0x000fe40000000000 */
[----:B------:R-:W-:Y:S01]  /*2a90*/  LOP3.LUT P3, RZ, R13, 0x2, RZ, 0xc0, !PT ;  /* 0x000000020dff7812 */ /* 0x000fe2000786c0ff */
[C---:B------:R-:W-:Y:S01]  /*2aa0*/  FFMA.FTZ R7, R16.reuse, R7, R8 ;  /* 0x0000000710077223 */ /* 0x040fe20000010008 */
[----:B------:R-:W-:-:S04]  /*2ab0*/  FFMA.FTZ R13, R16, R0, RZ ;  /* 0x00000000100d7223 */ /* 0x000fc800000100ff */
[----:B------:R-:W-:-:S07]  /*2ac0*/  FFMA.FTZ R0, R13, R7, R0 ;  /* 0x000000070d007223 */ /* 0x000fce0000010000 */
[----:B------:R-:W-:-:S05]  /*2ad0*/  @P3 FFMA.FTZ R0, R0, -1, RZ ;  /* 0xbf80000000003823 */ /* 0x000fca00000100ff */
[----:B------:R-:W-:Y:S01]  /*2ae0*/  @P1 FSEL R6, R0, RZ, P4 ;  /* 0x000000ff00061208 */ /* 0x000fe20002000000 */
[----:B0-----:R-:W-:-:S03]  /*2af0*/  IMAD.WIDE R4, R12, 0x4, R4 ;  /* 0x000000040c047825 */ /* 0x001fc600078e0204 */
[----:B------:R-:W-:-:S05]  /*2b00*/  FSEL R9, R9, R6, !P5 ;  /* 0x0000000609097208 */ /* 0x000fca0006800000 */
[----:B------:R-:W-:Y:S01]  /*2b10*/  STG.E desc[UR4][R4.64], R9 ;  /* 0x0000000904007986 */ /* 0x000fe2000c101904 */
[----:B------:R-:W-:Y:S05]  /*2b20*/  EXIT ;  /* 0x000000000000794d */ /* 0x000fea0003800000 */
.L_x_20:
[----:B------:R-:W-:-:S00]  /*2b30*/  BRA `(.L_x_20) ;  /* 0xfffffffc00fc7947 */ /* 0x000fc0000383ffff */
[----:B------:R-:W-:-:S00]  /*2b40*/  NOP ;  /* 0x0000000000007918 */ /* 0x000fc00000000000 */
        /* <DEDUP_REMOVED lines=11> */
.L_x_21:


//--------------------- .nv.global.init           --------------------------
	.section	.nv.global.init,"aw",@progbits
	.align	4
.nv.global.init:
	.type		__cudart_i2opi_f,@object
	.size		__cudart_i2opi_f,(_$_str - __cudart_i2opi_f)
__cudart_i2opi_f:
        /*0000*/ 	.byte	0x41, 0x90, 0x43, 0x3c, 0x99, 0x95, 0x62, 0xdb, 0xc0, 0xdd, 0x34, 0xf5, 0xd1, 0x57, 0x27, 0xfc
        /*0010*/ 	.byte	0x29, 0x15, 0x44, 0x4e, 0x6e, 0x83, 0xf9, 0xa2
	.type		_$_str,@object
	.size		_$_str,(.L_0 - _$_str)
_$_str:
        /*0018*/ 	.byte	0x5f, 0x5f, 0x43, 0x55, 0x44, 0x41, 0x5f, 0x46, 0x54, 0x5a, 0x00
.L_0:


//--------------------- .nv.constant0.triton_poi_fused_cat_2 --------------------------
	.section	.nv.constant0.triton_poi_fused_cat_2,"a",@progbits
	.sectionflags	@""
	.align	4
.nv.constant0.triton_poi_fused_cat_2:
	.zero		556
